//
// Generated by NVIDIA NVVM Compiler
//
// Compiler Build ID: CL-36424714
// Cuda compilation tools, release 13.0, V13.0.88
// Based on NVVM 20.0.0
//

.version 9.0
.target sm_100
.address_size 64

	// .globl	_Z17initLabels_kernelPKhiPjiii

.visible .entry _Z17initLabels_kernelPKhiPjiii(
	.param .u64 .ptr .align 1 _Z17initLabels_kernelPKhiPjiii_param_0,
	.param .u32 _Z17initLabels_kernelPKhiPjiii_param_1,
	.param .u64 .ptr .align 1 _Z17initLabels_kernelPKhiPjiii_param_2,
	.param .u32 _Z17initLabels_kernelPKhiPjiii_param_3,
	.param .u32 _Z17initLabels_kernelPKhiPjiii_param_4,
	.param .u32 _Z17initLabels_kernelPKhiPjiii_param_5
)
{
	.reg .pred 	%p<4>;
	.reg .b32 	%r<17>;
	.reg .b64 	%rd<7>;

	ld.param.u64 	%rd1, [_Z17initLabels_kernelPKhiPjiii_param_2];
	ld.param.u32 	%r3, [_Z17initLabels_kernelPKhiPjiii_param_3];
	ld.param.u32 	%r4, [_Z17initLabels_kernelPKhiPjiii_param_4];
	ld.param.u32 	%r5, [_Z17initLabels_kernelPKhiPjiii_param_5];
	mov.u32 	%r7, %ctaid.x;
	mov.u32 	%r8, %ntid.x;
	mov.u32 	%r9, %tid.x;
	mad.lo.s32 	%r1, %r7, %r8, %r9;
	mov.u32 	%r10, %ctaid.y;
	mov.u32 	%r11, %ntid.y;
	mov.u32 	%r12, %tid.y;
	mad.lo.s32 	%r13, %r10, %r11, %r12;
	setp.ge.s32 	%p1, %r1, %r4;
	setp.ge.s32 	%p2, %r13, %r5;
	or.pred  	%p3, %p1, %p2;
	@%p3 bra 	$L__BB0_2;
	cvta.to.global.u64 	%rd2, %rd1;
	mul.lo.s32 	%r14, %r3, %r13;
	cvt.s64.s32 	%rd3, %r14;
	add.s64 	%rd4, %rd2, %rd3;
	mad.lo.s32 	%r15, %r4, %r13, %r1;
	add.s32 	%r16, %r15, 1;
	mul.wide.s32 	%rd5, %r1, 4;
	add.s64 	%rd6, %rd4, %rd5;
	st.global.u32 	[%rd6], %r16;
$L__BB0_2:
	ret;

}
	// .globl	_Z21localMerge4Way_kernelPKhiPjiii
.visible .entry _Z21localMerge4Way_kernelPKhiPjiii(
	.param .u64 .ptr .align 1 _Z21localMerge4Way_kernelPKhiPjiii_param_0,
	.param .u32 _Z21localMerge4Way_kernelPKhiPjiii_param_1,
	.param .u64 .ptr .align 1 _Z21localMerge4Way_kernelPKhiPjiii_param_2,
	.param .u32 _Z21localMerge4Way_kernelPKhiPjiii_param_3,
	.param .u32 _Z21localMerge4Way_kernelPKhiPjiii_param_4,
	.param .u32 _Z21localMerge4Way_kernelPKhiPjiii_param_5
)
{
	.reg .pred 	%p<40>;
	.reg .b16 	%rs<6>;
	.reg .b32 	%r<229>;
	.reg .b64 	%rd<124>;

	ld.param.u64 	%rd7, [_Z21localMerge4Way_kernelPKhiPjiii_param_0];
	ld.param.u32 	%r91, [_Z21localMerge4Way_kernelPKhiPjiii_param_1];
	ld.param.u64 	%rd8, [_Z21localMerge4Way_kernelPKhiPjiii_param_2];
	ld.param.u32 	%r92, [_Z21localMerge4Way_kernelPKhiPjiii_param_3];
	ld.param.u32 	%r93, [_Z21localMerge4Way_kernelPKhiPjiii_param_4];
	ld.param.u32 	%r95, [_Z21localMerge4Way_kernelPKhiPjiii_param_5];
	cvta.to.global.u64 	%rd1, %rd8;
	cvta.to.global.u64 	%rd2, %rd7;
	mov.u32 	%r96, %ctaid.x;
	mov.u32 	%r97, %ntid.x;
	mov.u32 	%r98, %tid.x;
	mad.lo.s32 	%r1, %r96, %r97, %r98;
	mov.u32 	%r99, %ctaid.y;
	mov.u32 	%r100, %ntid.y;
	mov.u32 	%r101, %tid.y;
	mad.lo.s32 	%r102, %r99, %r100, %r101;
	setp.ge.s32 	%p1, %r1, %r93;
	setp.ge.s32 	%p2, %r102, %r95;
	or.pred  	%p3, %p1, %p2;
	@%p3 bra 	$L__BB1_47;
	mul.lo.s32 	%r3, %r91, %r102;
	cvt.s64.s32 	%rd9, %r3;
	cvt.s64.s32 	%rd3, %r1;
	add.s64 	%rd10, %rd9, %rd3;
	add.s64 	%rd4, %rd2, %rd10;
	ld.global.u8 	%rs1, [%rd4];
	mul.lo.s32 	%r103, %r92, %r102;
	cvt.s64.s32 	%rd11, %r103;
	add.s64 	%rd5, %rd1, %rd11;
	mul.wide.s32 	%rd12, %r1, 4;
	add.s64 	%rd6, %rd5, %rd12;
	ld.global.u32 	%r224, [%rd6];
	add.s32 	%r104, %r1, 1;
	setp.ge.s32 	%p4, %r104, %r93;
	@%p4 bra 	$L__BB1_24;
	ld.global.u8 	%rs2, [%rd4+1];
	setp.ne.s16 	%p5, %rs2, %rs1;
	@%p5 bra 	$L__BB1_24;
	ld.global.u32 	%r210, [%rd6+4];
	setp.eq.s32 	%p6, %r224, 0;
	setp.eq.s32 	%p7, %r210, 0;
	or.pred  	%p8, %p6, %p7;
	@%p8 bra 	$L__BB1_24;
	add.s32 	%r106, %r224, -1;
	div.u32 	%r194, %r106, %r93;
	mul.lo.s32 	%r107, %r194, %r93;
	sub.s32 	%r195, %r106, %r107;
	mul.lo.s32 	%r108, %r194, %r92;
	cvt.s64.s32 	%rd13, %r108;
	add.s64 	%rd14, %rd1, %rd13;
	mul.wide.s32 	%rd15, %r195, 4;
	add.s64 	%rd16, %rd14, %rd15;
	ld.global.u32 	%r8, [%rd16];
	setp.eq.s32 	%p9, %r8, %r224;
	mov.u32 	%r206, %r224;
	@%p9 bra 	$L__BB1_8;
	mov.u32 	%r206, %r8;
$L__BB1_6:
	add.s32 	%r109, %r206, -1;
	div.u32 	%r12, %r109, %r93;
	mul.lo.s32 	%r110, %r12, %r93;
	sub.s32 	%r13, %r109, %r110;
	mul.lo.s32 	%r111, %r12, %r92;
	cvt.s64.s32 	%rd17, %r111;
	add.s64 	%rd18, %rd1, %rd17;
	mul.wide.s32 	%rd19, %r13, 4;
	add.s64 	%rd20, %rd18, %rd19;
	ld.global.u32 	%r14, [%rd20];
	setp.eq.s32 	%p10, %r14, %r206;
	@%p10 bra 	$L__BB1_8;
	mul.lo.s32 	%r112, %r194, %r92;
	cvt.s64.s32 	%rd21, %r112;
	add.s64 	%rd22, %rd1, %rd21;
	mul.wide.s32 	%rd23, %r195, 4;
	add.s64 	%rd24, %rd22, %rd23;
	atom.relaxed.global.cas.b32 	%r113, [%rd24], %r206, %r14;
	mov.u32 	%r206, %r14;
	mov.u32 	%r194, %r12;
	mov.u32 	%r195, %r13;
	bra.uni 	$L__BB1_6;
$L__BB1_8:
	add.s32 	%r114, %r210, -1;
	div.u32 	%r199, %r114, %r93;
	mul.lo.s32 	%r115, %r199, %r93;
	sub.s32 	%r200, %r114, %r115;
	mul.lo.s32 	%r116, %r199, %r92;
	cvt.s64.s32 	%rd25, %r116;
	add.s64 	%rd26, %rd1, %rd25;
	mul.wide.s32 	%rd27, %r200, 4;
	add.s64 	%rd28, %rd26, %rd27;
	ld.global.u32 	%r198, [%rd28];
	setp.eq.s32 	%p11, %r198, %r210;
	@%p11 bra 	$L__BB1_9;
	bra.uni 	$L__BB1_16;
$L__BB1_9:
	setp.eq.s32 	%p13, %r206, %r210;
	@%p13 bra 	$L__BB1_24;
$L__BB1_10:
	mov.u32 	%r27, %r206;
	mov.u32 	%r26, %r210;
	min.u32 	%r122, %r27, %r26;
	max.u32 	%r123, %r27, %r26;
	add.s32 	%r124, %r123, -1;
	div.u32 	%r125, %r124, %r93;
	mul.lo.s32 	%r126, %r125, %r93;
	sub.s32 	%r127, %r124, %r126;
	mul.lo.s32 	%r128, %r125, %r92;
	cvt.s64.s32 	%rd37, %r128;
	add.s64 	%rd38, %rd1, %rd37;
	mul.wide.s32 	%rd39, %r127, 4;
	add.s64 	%rd40, %rd38, %rd39;
	atom.relaxed.global.cas.b32 	%r129, [%rd40], %r123, %r122;
	setp.eq.s32 	%p14, %r129, %r123;
	@%p14 bra 	$L__BB1_24;
	setp.eq.s32 	%p15, %r27, 0;
	mov.b32 	%r206, 0;
	@%p15 bra 	$L__BB1_18;
	add.s32 	%r131, %r27, -1;
	div.u32 	%r204, %r131, %r93;
	mul.lo.s32 	%r132, %r204, %r93;
	sub.s32 	%r205, %r131, %r132;
	mul.lo.s32 	%r133, %r204, %r92;
	cvt.s64.s32 	%rd41, %r133;
	add.s64 	%rd42, %rd1, %rd41;
	mul.wide.s32 	%rd43, %r205, 4;
	add.s64 	%rd44, %rd42, %rd43;
	ld.global.u32 	%r30, [%rd44];
	setp.eq.s32 	%p16, %r30, %r27;
	mov.u32 	%r206, %r27;
	@%p16 bra 	$L__BB1_18;
	mov.u32 	%r206, %r30;
$L__BB1_14:
	add.s32 	%r134, %r206, -1;
	div.u32 	%r34, %r134, %r93;
	mul.lo.s32 	%r135, %r34, %r93;
	sub.s32 	%r35, %r134, %r135;
	mul.lo.s32 	%r136, %r34, %r92;
	cvt.s64.s32 	%rd45, %r136;
	add.s64 	%rd46, %rd1, %rd45;
	mul.wide.s32 	%rd47, %r35, 4;
	add.s64 	%rd48, %rd46, %rd47;
	ld.global.u32 	%r36, [%rd48];
	setp.eq.s32 	%p17, %r36, %r206;
	@%p17 bra 	$L__BB1_18;
	mul.lo.s32 	%r137, %r204, %r92;
	cvt.s64.s32 	%rd49, %r137;
	add.s64 	%rd50, %rd1, %rd49;
	mul.wide.s32 	%rd51, %r205, 4;
	add.s64 	%rd52, %rd50, %rd51;
	atom.relaxed.global.cas.b32 	%r138, [%rd52], %r206, %r36;
	mov.u32 	%r206, %r36;
	mov.u32 	%r204, %r34;
	mov.u32 	%r205, %r35;
	bra.uni 	$L__BB1_14;
$L__BB1_16:
	add.s32 	%r117, %r198, -1;
	div.u32 	%r23, %r117, %r93;
	mul.lo.s32 	%r118, %r23, %r93;
	sub.s32 	%r24, %r117, %r118;
	mul.lo.s32 	%r119, %r23, %r92;
	cvt.s64.s32 	%rd29, %r119;
	add.s64 	%rd30, %rd1, %rd29;
	mul.wide.s32 	%rd31, %r24, 4;
	add.s64 	%rd32, %rd30, %rd31;
	ld.global.u32 	%r25, [%rd32];
	setp.eq.s32 	%p12, %r25, %r198;
	mov.u32 	%r210, %r198;
	@%p12 bra 	$L__BB1_9;
	mul.lo.s32 	%r120, %r199, %r92;
	cvt.s64.s32 	%rd33, %r120;
	add.s64 	%rd34, %rd1, %rd33;
	mul.wide.s32 	%rd35, %r200, 4;
	add.s64 	%rd36, %rd34, %rd35;
	atom.relaxed.global.cas.b32 	%r121, [%rd36], %r198, %r25;
	mov.u32 	%r198, %r25;
	mov.u32 	%r199, %r23;
	mov.u32 	%r200, %r24;
	bra.uni 	$L__BB1_16;
$L__BB1_18:
	setp.eq.s32 	%p18, %r26, 0;
	mov.b32 	%r210, 0;
	@%p18 bra 	$L__BB1_23;
	add.s32 	%r140, %r26, -1;
	div.u32 	%r209, %r140, %r93;
	mul.lo.s32 	%r141, %r209, %r93;
	sub.s32 	%r208, %r140, %r141;
	mul.lo.s32 	%r142, %r209, %r92;
	cvt.s64.s32 	%rd53, %r142;
	add.s64 	%rd54, %rd1, %rd53;
	mul.wide.s32 	%rd55, %r208, 4;
	add.s64 	%rd56, %rd54, %rd55;
	ld.global.u32 	%r40, [%rd56];
	setp.eq.s32 	%p19, %r40, %r26;
	mov.u32 	%r210, %r26;
	@%p19 bra 	$L__BB1_23;
	mov.u32 	%r210, %r40;
$L__BB1_21:
	add.s32 	%r143, %r210, -1;
	div.u32 	%r44, %r143, %r93;
	mul.lo.s32 	%r144, %r44, %r93;
	sub.s32 	%r45, %r143, %r144;
	mul.lo.s32 	%r145, %r44, %r92;
	cvt.s64.s32 	%rd57, %r145;
	add.s64 	%rd58, %rd1, %rd57;
	mul.wide.s32 	%rd59, %r45, 4;
	add.s64 	%rd60, %rd58, %rd59;
	ld.global.u32 	%r46, [%rd60];
	setp.eq.s32 	%p20, %r46, %r210;
	@%p20 bra 	$L__BB1_23;
	mul.lo.s32 	%r146, %r209, %r92;
	cvt.s64.s32 	%rd61, %r146;
	add.s64 	%rd62, %rd1, %rd61;
	mul.wide.s32 	%rd63, %r208, 4;
	add.s64 	%rd64, %rd62, %rd63;
	atom.relaxed.global.cas.b32 	%r147, [%rd64], %r210, %r46;
	mov.u32 	%r210, %r46;
	mov.u32 	%r208, %r45;
	mov.u32 	%r209, %r44;
	bra.uni 	$L__BB1_21;
$L__BB1_23:
	setp.ne.s32 	%p21, %r206, %r210;
	@%p21 bra 	$L__BB1_10;
$L__BB1_24:
	add.s32 	%r148, %r102, 1;
	setp.ge.s32 	%p22, %r148, %r95;
	@%p22 bra 	$L__BB1_47;
	add.s32 	%r149, %r3, %r91;
	cvt.s64.s32 	%rd65, %r149;
	add.s64 	%rd66, %rd65, %rd3;
	add.s64 	%rd67, %rd2, %rd66;
	ld.global.u8 	%rs4, [%rd67];
	setp.ne.s16 	%p23, %rs4, %rs1;
	@%p23 bra 	$L__BB1_47;
	cvt.s64.s32 	%rd68, %r92;
	add.s64 	%rd69, %rd5, %rd68;
	shl.b64 	%rd70, %rd3, 2;
	add.s64 	%rd71, %rd69, %rd70;
	ld.global.u32 	%r228, [%rd71];
	setp.eq.s32 	%p24, %r224, 0;
	setp.eq.s32 	%p25, %r228, 0;
	or.pred  	%p26, %p24, %p25;
	@%p26 bra 	$L__BB1_47;
	add.s32 	%r151, %r224, -1;
	div.u32 	%r213, %r151, %r93;
	mul.lo.s32 	%r152, %r213, %r93;
	sub.s32 	%r212, %r151, %r152;
	mul.lo.s32 	%r153, %r213, %r92;
	cvt.s64.s32 	%rd72, %r153;
	add.s64 	%rd73, %rd1, %rd72;
	mul.wide.s32 	%rd74, %r212, 4;
	add.s64 	%rd75, %rd73, %rd74;
	ld.global.u32 	%r51, [%rd75];
	setp.eq.s32 	%p27, %r51, %r224;
	@%p27 bra 	$L__BB1_31;
	mov.u32 	%r224, %r51;
$L__BB1_29:
	add.s32 	%r154, %r224, -1;
	div.u32 	%r55, %r154, %r93;
	mul.lo.s32 	%r155, %r55, %r93;
	sub.s32 	%r56, %r154, %r155;
	mul.lo.s32 	%r156, %r55, %r92;
	cvt.s64.s32 	%rd76, %r156;
	add.s64 	%rd77, %rd1, %rd76;
	mul.wide.s32 	%rd78, %r56, 4;
	add.s64 	%rd79, %rd77, %rd78;
	ld.global.u32 	%r57, [%rd79];
	setp.eq.s32 	%p28, %r57, %r224;
	@%p28 bra 	$L__BB1_31;
	mul.lo.s32 	%r157, %r213, %r92;
	cvt.s64.s32 	%rd80, %r157;
	add.s64 	%rd81, %rd1, %rd80;
	mul.wide.s32 	%rd82, %r212, 4;
	add.s64 	%rd83, %rd81, %rd82;
	atom.relaxed.global.cas.b32 	%r158, [%rd83], %r224, %r57;
	mov.u32 	%r224, %r57;
	mov.u32 	%r212, %r56;
	mov.u32 	%r213, %r55;
	bra.uni 	$L__BB1_29;
$L__BB1_31:
	add.s32 	%r159, %r228, -1;
	div.u32 	%r218, %r159, %r93;
	mul.lo.s32 	%r160, %r218, %r93;
	sub.s32 	%r217, %r159, %r160;
	mul.lo.s32 	%r161, %r218, %r92;
	cvt.s64.s32 	%rd84, %r161;
	add.s64 	%rd85, %rd1, %rd84;
	mul.wide.s32 	%rd86, %r217, 4;
	add.s64 	%rd87, %rd85, %rd86;
	ld.global.u32 	%r216, [%rd87];
	setp.eq.s32 	%p29, %r216, %r228;
	@%p29 bra 	$L__BB1_32;
	bra.uni 	$L__BB1_39;
$L__BB1_32:
	setp.eq.s32 	%p31, %r224, %r228;
	@%p31 bra 	$L__BB1_47;
$L__BB1_33:
	mov.u32 	%r70, %r224;
	mov.u32 	%r69, %r228;
	min.u32 	%r167, %r70, %r69;
	max.u32 	%r168, %r70, %r69;
	add.s32 	%r169, %r168, -1;
	div.u32 	%r170, %r169, %r93;
	mul.lo.s32 	%r171, %r170, %r93;
	sub.s32 	%r172, %r169, %r171;
	mul.lo.s32 	%r173, %r170, %r92;
	cvt.s64.s32 	%rd96, %r173;
	add.s64 	%rd97, %rd1, %rd96;
	mul.wide.s32 	%rd98, %r172, 4;
	add.s64 	%rd99, %rd97, %rd98;
	atom.relaxed.global.cas.b32 	%r174, [%rd99], %r168, %r167;
	setp.eq.s32 	%p32, %r174, %r168;
	@%p32 bra 	$L__BB1_47;
	setp.eq.s32 	%p33, %r70, 0;
	mov.b32 	%r224, 0;
	@%p33 bra 	$L__BB1_41;
	add.s32 	%r176, %r70, -1;
	div.u32 	%r223, %r176, %r93;
	mul.lo.s32 	%r177, %r223, %r93;
	sub.s32 	%r222, %r176, %r177;
	mul.lo.s32 	%r178, %r223, %r92;
	cvt.s64.s32 	%rd100, %r178;
	add.s64 	%rd101, %rd1, %rd100;
	mul.wide.s32 	%rd102, %r222, 4;
	add.s64 	%rd103, %rd101, %rd102;
	ld.global.u32 	%r73, [%rd103];
	setp.eq.s32 	%p34, %r73, %r70;
	mov.u32 	%r224, %r70;
	@%p34 bra 	$L__BB1_41;
	mov.u32 	%r224, %r73;
$L__BB1_37:
	add.s32 	%r179, %r224, -1;
	div.u32 	%r77, %r179, %r93;
	mul.lo.s32 	%r180, %r77, %r93;
	sub.s32 	%r78, %r179, %r180;
	mul.lo.s32 	%r181, %r77, %r92;
	cvt.s64.s32 	%rd104, %r181;
	add.s64 	%rd105, %rd1, %rd104;
	mul.wide.s32 	%rd106, %r78, 4;
	add.s64 	%rd107, %rd105, %rd106;
	ld.global.u32 	%r79, [%rd107];
	setp.eq.s32 	%p35, %r79, %r224;
	@%p35 bra 	$L__BB1_41;
	mul.lo.s32 	%r182, %r223, %r92;
	cvt.s64.s32 	%rd108, %r182;
	add.s64 	%rd109, %rd1, %rd108;
	mul.wide.s32 	%rd110, %r222, 4;
	add.s64 	%rd111, %rd109, %rd110;
	atom.relaxed.global.cas.b32 	%r183, [%rd111], %r224, %r79;
	mov.u32 	%r224, %r79;
	mov.u32 	%r222, %r78;
	mov.u32 	%r223, %r77;
	bra.uni 	$L__BB1_37;
$L__BB1_39:
	add.s32 	%r162, %r216, -1;
	div.u32 	%r66, %r162, %r93;
	mul.lo.s32 	%r163, %r66, %r93;
	sub.s32 	%r67, %r162, %r163;
	mul.lo.s32 	%r164, %r66, %r92;
	cvt.s64.s32 	%rd88, %r164;
	add.s64 	%rd89, %rd1, %rd88;
	mul.wide.s32 	%rd90, %r67, 4;
	add.s64 	%rd91, %rd89, %rd90;
	ld.global.u32 	%r68, [%rd91];
	setp.eq.s32 	%p30, %r68, %r216;
	mov.u32 	%r228, %r216;
	@%p30 bra 	$L__BB1_32;
	mul.lo.s32 	%r165, %r218, %r92;
	cvt.s64.s32 	%rd92, %r165;
	add.s64 	%rd93, %rd1, %rd92;
	mul.wide.s32 	%rd94, %r217, 4;
	add.s64 	%rd95, %rd93, %rd94;
	atom.relaxed.global.cas.b32 	%r166, [%rd95], %r216, %r68;
	mov.u32 	%r216, %r68;
	mov.u32 	%r217, %r67;
	mov.u32 	%r218, %r66;
	bra.uni 	$L__BB1_39;
$L__BB1_41:
	setp.eq.s32 	%p36, %r69, 0;
	mov.b32 	%r228, 0;
	@%p36 bra 	$L__BB1_46;
	add.s32 	%r185, %r69, -1;
	div.u32 	%r227, %r185, %r93;
	mul.lo.s32 	%r186, %r227, %r93;
	sub.s32 	%r226, %r185, %r186;
	mul.lo.s32 	%r187, %r227, %r92;
	cvt.s64.s32 	%rd112, %r187;
	add.s64 	%rd113, %rd1, %rd112;
	mul.wide.s32 	%rd114, %r226, 4;
	add.s64 	%rd115, %rd113, %rd114;
	ld.global.u32 	%r83, [%rd115];
	setp.eq.s32 	%p37, %r83, %r69;
	mov.u32 	%r228, %r69;
	@%p37 bra 	$L__BB1_46;
	mov.u32 	%r228, %r83;
$L__BB1_44:
	add.s32 	%r188, %r228, -1;
	div.u32 	%r87, %r188, %r93;
	mul.lo.s32 	%r189, %r87, %r93;
	sub.s32 	%r88, %r188, %r189;
	mul.lo.s32 	%r190, %r87, %r92;
	cvt.s64.s32 	%rd116, %r190;
	add.s64 	%rd117, %rd1, %rd116;
	mul.wide.s32 	%rd118, %r88, 4;
	add.s64 	%rd119, %rd117, %rd118;
	ld.global.u32 	%r89, [%rd119];
	setp.eq.s32 	%p38, %r89, %r228;
	@%p38 bra 	$L__BB1_46;
	mul.lo.s32 	%r191, %r227, %r92;
	cvt.s64.s32 	%rd120, %r191;
	add.s64 	%rd121, %rd1, %rd120;
	mul.wide.s32 	%rd122, %r226, 4;
	add.s64 	%rd123, %rd121, %rd122;
	atom.relaxed.global.cas.b32 	%r192, [%rd123], %r228, %r89;
	mov.u32 	%r228, %r89;
	mov.u32 	%r226, %r88;
	mov.u32 	%r227, %r87;
	bra.uni 	$L__BB1_44;
$L__BB1_46:
	setp.ne.s32 	%p39, %r224, %r228;
	@%p39 bra 	$L__BB1_33;
$L__BB1_47:
	ret;

}
	// .globl	_Z21localMerge8Way_kernelPKhiPjiii
.visible .entry _Z21localMerge8Way_kernelPKhiPjiii(
	.param .u64 .ptr .align 1 _Z21localMerge8Way_kernelPKhiPjiii_param_0,
	.param .u32 _Z21localMerge8Way_kernelPKhiPjiii_param_1,
	.param .u64 .ptr .align 1 _Z21localMerge8Way_kernelPKhiPjiii_param_2,
	.param .u32 _Z21localMerge8Way_kernelPKhiPjiii_param_3,
	.param .u32 _Z21localMerge8Way_kernelPKhiPjiii_param_4,
	.param .u32 _Z21localMerge8Way_kernelPKhiPjiii_param_5
)
{
	.reg .pred 	%p<76>;
	.reg .b16 	%rs<10>;
	.reg .b32 	%r<437>;
	.reg .b64 	%rd<233>;

	ld.param.u64 	%rd10, [_Z21localMerge8Way_kernelPKhiPjiii_param_0];
	ld.param.u32 	%r178, [_Z21localMerge8Way_kernelPKhiPjiii_param_1];
	ld.param.u64 	%rd11, [_Z21localMerge8Way_kernelPKhiPjiii_param_2];
	ld.param.u32 	%r179, [_Z21localMerge8Way_kernelPKhiPjiii_param_3];
	ld.param.u32 	%r180, [_Z21localMerge8Way_kernelPKhiPjiii_param_4];
	ld.param.u32 	%r182, [_Z21localMerge8Way_kernelPKhiPjiii_param_5];
	cvta.to.global.u64 	%rd1, %rd11;
	mov.u32 	%r183, %ctaid.x;
	mov.u32 	%r184, %ntid.x;
	mov.u32 	%r185, %tid.x;
	mad.lo.s32 	%r1, %r183, %r184, %r185;
	mov.u32 	%r186, %ctaid.y;
	mov.u32 	%r187, %ntid.y;
	mov.u32 	%r188, %tid.y;
	mad.lo.s32 	%r189, %r186, %r187, %r188;
	setp.ge.s32 	%p1, %r1, %r180;
	setp.ge.s32 	%p2, %r189, %r182;
	or.pred  	%p3, %p1, %p2;
	@%p3 bra 	$L__BB2_93;
	cvta.to.global.u64 	%rd12, %rd10;
	mul.lo.s32 	%r190, %r178, %r189;
	cvt.s64.s32 	%rd13, %r190;
	add.s64 	%rd2, %rd12, %rd13;
	cvt.s64.s32 	%rd14, %r1;
	add.s64 	%rd3, %rd2, %rd14;
	ld.global.u8 	%rs1, [%rd3];
	mul.lo.s32 	%r191, %r179, %r189;
	cvt.s64.s32 	%rd15, %r191;
	add.s64 	%rd4, %rd1, %rd15;
	mul.wide.s32 	%rd16, %r1, 4;
	add.s64 	%rd5, %rd4, %rd16;
	ld.global.u32 	%r432, [%rd5];
	add.s32 	%r4, %r1, 1;
	setp.ge.s32 	%p4, %r4, %r180;
	@%p4 bra 	$L__BB2_24;
	ld.global.u8 	%rs2, [%rd3+1];
	setp.ne.s16 	%p5, %rs2, %rs1;
	@%p5 bra 	$L__BB2_24;
	ld.global.u32 	%r382, [%rd5+4];
	setp.eq.s32 	%p6, %r432, 0;
	setp.eq.s32 	%p7, %r382, 0;
	or.pred  	%p8, %p6, %p7;
	@%p8 bra 	$L__BB2_24;
	add.s32 	%r193, %r432, -1;
	div.u32 	%r366, %r193, %r180;
	mul.lo.s32 	%r194, %r366, %r180;
	sub.s32 	%r367, %r193, %r194;
	mul.lo.s32 	%r195, %r366, %r179;
	cvt.s64.s32 	%rd17, %r195;
	add.s64 	%rd18, %rd1, %rd17;
	mul.wide.s32 	%rd19, %r367, 4;
	add.s64 	%rd20, %rd18, %rd19;
	ld.global.u32 	%r8, [%rd20];
	setp.eq.s32 	%p9, %r8, %r432;
	mov.u32 	%r378, %r432;
	@%p9 bra 	$L__BB2_8;
	mov.u32 	%r378, %r8;
$L__BB2_6:
	add.s32 	%r196, %r378, -1;
	div.u32 	%r12, %r196, %r180;
	mul.lo.s32 	%r197, %r12, %r180;
	sub.s32 	%r13, %r196, %r197;
	mul.lo.s32 	%r198, %r12, %r179;
	cvt.s64.s32 	%rd21, %r198;
	add.s64 	%rd22, %rd1, %rd21;
	mul.wide.s32 	%rd23, %r13, 4;
	add.s64 	%rd24, %rd22, %rd23;
	ld.global.u32 	%r14, [%rd24];
	setp.eq.s32 	%p10, %r14, %r378;
	@%p10 bra 	$L__BB2_8;
	mul.lo.s32 	%r199, %r366, %r179;
	cvt.s64.s32 	%rd25, %r199;
	add.s64 	%rd26, %rd1, %rd25;
	mul.wide.s32 	%rd27, %r367, 4;
	add.s64 	%rd28, %rd26, %rd27;
	atom.relaxed.global.cas.b32 	%r200, [%rd28], %r378, %r14;
	mov.u32 	%r378, %r14;
	mov.u32 	%r366, %r12;
	mov.u32 	%r367, %r13;
	bra.uni 	$L__BB2_6;
$L__BB2_8:
	add.s32 	%r201, %r382, -1;
	div.u32 	%r371, %r201, %r180;
	mul.lo.s32 	%r202, %r371, %r180;
	sub.s32 	%r372, %r201, %r202;
	mul.lo.s32 	%r203, %r371, %r179;
	cvt.s64.s32 	%rd29, %r203;
	add.s64 	%rd30, %rd1, %rd29;
	mul.wide.s32 	%rd31, %r372, 4;
	add.s64 	%rd32, %rd30, %rd31;
	ld.global.u32 	%r370, [%rd32];
	setp.eq.s32 	%p11, %r370, %r382;
	@%p11 bra 	$L__BB2_9;
	bra.uni 	$L__BB2_16;
$L__BB2_9:
	setp.eq.s32 	%p13, %r378, %r382;
	@%p13 bra 	$L__BB2_24;
$L__BB2_10:
	mov.u32 	%r27, %r378;
	mov.u32 	%r26, %r382;
	min.u32 	%r209, %r27, %r26;
	max.u32 	%r210, %r27, %r26;
	add.s32 	%r211, %r210, -1;
	div.u32 	%r212, %r211, %r180;
	mul.lo.s32 	%r213, %r212, %r180;
	sub.s32 	%r214, %r211, %r213;
	mul.lo.s32 	%r215, %r212, %r179;
	cvt.s64.s32 	%rd41, %r215;
	add.s64 	%rd42, %rd1, %rd41;
	mul.wide.s32 	%rd43, %r214, 4;
	add.s64 	%rd44, %rd42, %rd43;
	atom.relaxed.global.cas.b32 	%r216, [%rd44], %r210, %r209;
	setp.eq.s32 	%p14, %r216, %r210;
	@%p14 bra 	$L__BB2_24;
	setp.eq.s32 	%p15, %r27, 0;
	mov.b32 	%r378, 0;
	@%p15 bra 	$L__BB2_18;
	add.s32 	%r218, %r27, -1;
	div.u32 	%r376, %r218, %r180;
	mul.lo.s32 	%r219, %r376, %r180;
	sub.s32 	%r377, %r218, %r219;
	mul.lo.s32 	%r220, %r376, %r179;
	cvt.s64.s32 	%rd45, %r220;
	add.s64 	%rd46, %rd1, %rd45;
	mul.wide.s32 	%rd47, %r377, 4;
	add.s64 	%rd48, %rd46, %rd47;
	ld.global.u32 	%r30, [%rd48];
	setp.eq.s32 	%p16, %r30, %r27;
	mov.u32 	%r378, %r27;
	@%p16 bra 	$L__BB2_18;
	mov.u32 	%r378, %r30;
$L__BB2_14:
	add.s32 	%r221, %r378, -1;
	div.u32 	%r34, %r221, %r180;
	mul.lo.s32 	%r222, %r34, %r180;
	sub.s32 	%r35, %r221, %r222;
	mul.lo.s32 	%r223, %r34, %r179;
	cvt.s64.s32 	%rd49, %r223;
	add.s64 	%rd50, %rd1, %rd49;
	mul.wide.s32 	%rd51, %r35, 4;
	add.s64 	%rd52, %rd50, %rd51;
	ld.global.u32 	%r36, [%rd52];
	setp.eq.s32 	%p17, %r36, %r378;
	@%p17 bra 	$L__BB2_18;
	mul.lo.s32 	%r224, %r376, %r179;
	cvt.s64.s32 	%rd53, %r224;
	add.s64 	%rd54, %rd1, %rd53;
	mul.wide.s32 	%rd55, %r377, 4;
	add.s64 	%rd56, %rd54, %rd55;
	atom.relaxed.global.cas.b32 	%r225, [%rd56], %r378, %r36;
	mov.u32 	%r378, %r36;
	mov.u32 	%r376, %r34;
	mov.u32 	%r377, %r35;
	bra.uni 	$L__BB2_14;
$L__BB2_16:
	add.s32 	%r204, %r370, -1;
	div.u32 	%r23, %r204, %r180;
	mul.lo.s32 	%r205, %r23, %r180;
	sub.s32 	%r24, %r204, %r205;
	mul.lo.s32 	%r206, %r23, %r179;
	cvt.s64.s32 	%rd33, %r206;
	add.s64 	%rd34, %rd1, %rd33;
	mul.wide.s32 	%rd35, %r24, 4;
	add.s64 	%rd36, %rd34, %rd35;
	ld.global.u32 	%r25, [%rd36];
	setp.eq.s32 	%p12, %r25, %r370;
	mov.u32 	%r382, %r370;
	@%p12 bra 	$L__BB2_9;
	mul.lo.s32 	%r207, %r371, %r179;
	cvt.s64.s32 	%rd37, %r207;
	add.s64 	%rd38, %rd1, %rd37;
	mul.wide.s32 	%rd39, %r372, 4;
	add.s64 	%rd40, %rd38, %rd39;
	atom.relaxed.global.cas.b32 	%r208, [%rd40], %r370, %r25;
	mov.u32 	%r370, %r25;
	mov.u32 	%r371, %r23;
	mov.u32 	%r372, %r24;
	bra.uni 	$L__BB2_16;
$L__BB2_18:
	setp.eq.s32 	%p18, %r26, 0;
	mov.b32 	%r382, 0;
	@%p18 bra 	$L__BB2_23;
	add.s32 	%r227, %r26, -1;
	div.u32 	%r380, %r227, %r180;
	mul.lo.s32 	%r228, %r380, %r180;
	sub.s32 	%r381, %r227, %r228;
	mul.lo.s32 	%r229, %r380, %r179;
	cvt.s64.s32 	%rd57, %r229;
	add.s64 	%rd58, %rd1, %rd57;
	mul.wide.s32 	%rd59, %r381, 4;
	add.s64 	%rd60, %rd58, %rd59;
	ld.global.u32 	%r40, [%rd60];
	setp.eq.s32 	%p19, %r40, %r26;
	mov.u32 	%r382, %r26;
	@%p19 bra 	$L__BB2_23;
	mov.u32 	%r382, %r40;
$L__BB2_21:
	add.s32 	%r230, %r382, -1;
	div.u32 	%r44, %r230, %r180;
	mul.lo.s32 	%r231, %r44, %r180;
	sub.s32 	%r45, %r230, %r231;
	mul.lo.s32 	%r232, %r44, %r179;
	cvt.s64.s32 	%rd61, %r232;
	add.s64 	%rd62, %rd1, %rd61;
	mul.wide.s32 	%rd63, %r45, 4;
	add.s64 	%rd64, %rd62, %rd63;
	ld.global.u32 	%r46, [%rd64];
	setp.eq.s32 	%p20, %r46, %r382;
	@%p20 bra 	$L__BB2_23;
	mul.lo.s32 	%r233, %r380, %r179;
	cvt.s64.s32 	%rd65, %r233;
	add.s64 	%rd66, %rd1, %rd65;
	mul.wide.s32 	%rd67, %r381, 4;
	add.s64 	%rd68, %rd66, %rd67;
	atom.relaxed.global.cas.b32 	%r234, [%rd68], %r382, %r46;
	mov.u32 	%r382, %r46;
	mov.u32 	%r380, %r44;
	mov.u32 	%r381, %r45;
	bra.uni 	$L__BB2_21;
$L__BB2_23:
	setp.ne.s32 	%p21, %r378, %r382;
	@%p21 bra 	$L__BB2_10;
$L__BB2_24:
	add.s32 	%r235, %r189, 1;
	setp.ge.s32 	%p22, %r235, %r182;
	@%p22 bra 	$L__BB2_93;
	cvt.s64.s32 	%rd69, %r178;
	add.s64 	%rd6, %rd2, %rd69;
	cvt.s64.s32 	%rd70, %r179;
	add.s64 	%rd7, %rd4, %rd70;
	setp.lt.s32 	%p23, %r1, 1;
	@%p23 bra 	$L__BB2_48;
	add.s32 	%r48, %r1, -1;
	cvt.u64.u32 	%rd71, %r48;
	add.s64 	%rd72, %rd6, %rd71;
	ld.global.u8 	%rs4, [%rd72];
	setp.ne.s16 	%p24, %rs4, %rs1;
	@%p24 bra 	$L__BB2_48;
	mul.wide.u32 	%rd73, %r48, 4;
	add.s64 	%rd74, %rd7, %rd73;
	ld.global.u32 	%r400, [%rd74];
	setp.eq.s32 	%p25, %r432, 0;
	setp.eq.s32 	%p26, %r400, 0;
	or.pred  	%p27, %p25, %p26;
	@%p27 bra 	$L__BB2_48;
	add.s32 	%r237, %r432, -1;
	div.u32 	%r384, %r237, %r180;
	mul.lo.s32 	%r238, %r384, %r180;
	sub.s32 	%r385, %r237, %r238;
	mul.lo.s32 	%r239, %r384, %r179;
	cvt.s64.s32 	%rd75, %r239;
	add.s64 	%rd76, %rd1, %rd75;
	mul.wide.s32 	%rd77, %r385, 4;
	add.s64 	%rd78, %rd76, %rd77;
	ld.global.u32 	%r52, [%rd78];
	setp.eq.s32 	%p28, %r52, %r432;
	mov.u32 	%r396, %r432;
	@%p28 bra 	$L__BB2_32;
	mov.u32 	%r396, %r52;
$L__BB2_30:
	add.s32 	%r240, %r396, -1;
	div.u32 	%r56, %r240, %r180;
	mul.lo.s32 	%r241, %r56, %r180;
	sub.s32 	%r57, %r240, %r241;
	mul.lo.s32 	%r242, %r56, %r179;
	cvt.s64.s32 	%rd79, %r242;
	add.s64 	%rd80, %rd1, %rd79;
	mul.wide.s32 	%rd81, %r57, 4;
	add.s64 	%rd82, %rd80, %rd81;
	ld.global.u32 	%r58, [%rd82];
	setp.eq.s32 	%p29, %r58, %r396;
	@%p29 bra 	$L__BB2_32;
	mul.lo.s32 	%r243, %r384, %r179;
	cvt.s64.s32 	%rd83, %r243;
	add.s64 	%rd84, %rd1, %rd83;
	mul.wide.s32 	%rd85, %r385, 4;
	add.s64 	%rd86, %rd84, %rd85;
	atom.relaxed.global.cas.b32 	%r244, [%rd86], %r396, %r58;
	mov.u32 	%r396, %r58;
	mov.u32 	%r384, %r56;
	mov.u32 	%r385, %r57;
	bra.uni 	$L__BB2_30;
$L__BB2_32:
	add.s32 	%r245, %r400, -1;
	div.u32 	%r389, %r245, %r180;
	mul.lo.s32 	%r246, %r389, %r180;
	sub.s32 	%r390, %r245, %r246;
	mul.lo.s32 	%r247, %r389, %r179;
	cvt.s64.s32 	%rd87, %r247;
	add.s64 	%rd88, %rd1, %rd87;
	mul.wide.s32 	%rd89, %r390, 4;
	add.s64 	%rd90, %rd88, %rd89;
	ld.global.u32 	%r388, [%rd90];
	setp.eq.s32 	%p30, %r388, %r400;
	@%p30 bra 	$L__BB2_33;
	bra.uni 	$L__BB2_40;
$L__BB2_33:
	setp.eq.s32 	%p32, %r396, %r400;
	@%p32 bra 	$L__BB2_48;
$L__BB2_34:
	mov.u32 	%r71, %r396;
	mov.u32 	%r70, %r400;
	min.u32 	%r253, %r71, %r70;
	max.u32 	%r254, %r71, %r70;
	add.s32 	%r255, %r254, -1;
	div.u32 	%r256, %r255, %r180;
	mul.lo.s32 	%r257, %r256, %r180;
	sub.s32 	%r258, %r255, %r257;
	mul.lo.s32 	%r259, %r256, %r179;
	cvt.s64.s32 	%rd99, %r259;
	add.s64 	%rd100, %rd1, %rd99;
	mul.wide.s32 	%rd101, %r258, 4;
	add.s64 	%rd102, %rd100, %rd101;
	atom.relaxed.global.cas.b32 	%r260, [%rd102], %r254, %r253;
	setp.eq.s32 	%p33, %r260, %r254;
	@%p33 bra 	$L__BB2_48;
	setp.eq.s32 	%p34, %r71, 0;
	mov.b32 	%r396, 0;
	@%p34 bra 	$L__BB2_42;
	add.s32 	%r262, %r71, -1;
	div.u32 	%r394, %r262, %r180;
	mul.lo.s32 	%r263, %r394, %r180;
	sub.s32 	%r395, %r262, %r263;
	mul.lo.s32 	%r264, %r394, %r179;
	cvt.s64.s32 	%rd103, %r264;
	add.s64 	%rd104, %rd1, %rd103;
	mul.wide.s32 	%rd105, %r395, 4;
	add.s64 	%rd106, %rd104, %rd105;
	ld.global.u32 	%r74, [%rd106];
	setp.eq.s32 	%p35, %r74, %r71;
	mov.u32 	%r396, %r71;
	@%p35 bra 	$L__BB2_42;
	mov.u32 	%r396, %r74;
$L__BB2_38:
	add.s32 	%r265, %r396, -1;
	div.u32 	%r78, %r265, %r180;
	mul.lo.s32 	%r266, %r78, %r180;
	sub.s32 	%r79, %r265, %r266;
	mul.lo.s32 	%r267, %r78, %r179;
	cvt.s64.s32 	%rd107, %r267;
	add.s64 	%rd108, %rd1, %rd107;
	mul.wide.s32 	%rd109, %r79, 4;
	add.s64 	%rd110, %rd108, %rd109;
	ld.global.u32 	%r80, [%rd110];
	setp.eq.s32 	%p36, %r80, %r396;
	@%p36 bra 	$L__BB2_42;
	mul.lo.s32 	%r268, %r394, %r179;
	cvt.s64.s32 	%rd111, %r268;
	add.s64 	%rd112, %rd1, %rd111;
	mul.wide.s32 	%rd113, %r395, 4;
	add.s64 	%rd114, %rd112, %rd113;
	atom.relaxed.global.cas.b32 	%r269, [%rd114], %r396, %r80;
	mov.u32 	%r396, %r80;
	mov.u32 	%r394, %r78;
	mov.u32 	%r395, %r79;
	bra.uni 	$L__BB2_38;
$L__BB2_40:
	add.s32 	%r248, %r388, -1;
	div.u32 	%r67, %r248, %r180;
	mul.lo.s32 	%r249, %r67, %r180;
	sub.s32 	%r68, %r248, %r249;
	mul.lo.s32 	%r250, %r67, %r179;
	cvt.s64.s32 	%rd91, %r250;
	add.s64 	%rd92, %rd1, %rd91;
	mul.wide.s32 	%rd93, %r68, 4;
	add.s64 	%rd94, %rd92, %rd93;
	ld.global.u32 	%r69, [%rd94];
	setp.eq.s32 	%p31, %r69, %r388;
	mov.u32 	%r400, %r388;
	@%p31 bra 	$L__BB2_33;
	mul.lo.s32 	%r251, %r389, %r179;
	cvt.s64.s32 	%rd95, %r251;
	add.s64 	%rd96, %rd1, %rd95;
	mul.wide.s32 	%rd97, %r390, 4;
	add.s64 	%rd98, %rd96, %rd97;
	atom.relaxed.global.cas.b32 	%r252, [%rd98], %r388, %r69;
	mov.u32 	%r388, %r69;
	mov.u32 	%r389, %r67;
	mov.u32 	%r390, %r68;
	bra.uni 	$L__BB2_40;
$L__BB2_42:
	setp.eq.s32 	%p37, %r70, 0;
	mov.b32 	%r400, 0;
	@%p37 bra 	$L__BB2_47;
	add.s32 	%r271, %r70, -1;
	div.u32 	%r399, %r271, %r180;
	mul.lo.s32 	%r272, %r399, %r180;
	sub.s32 	%r398, %r271, %r272;
	mul.lo.s32 	%r273, %r399, %r179;
	cvt.s64.s32 	%rd115, %r273;
	add.s64 	%rd116, %rd1, %rd115;
	mul.wide.s32 	%rd117, %r398, 4;
	add.s64 	%rd118, %rd116, %rd117;
	ld.global.u32 	%r84, [%rd118];
	setp.eq.s32 	%p38, %r84, %r70;
	mov.u32 	%r400, %r70;
	@%p38 bra 	$L__BB2_47;
	mov.u32 	%r400, %r84;
$L__BB2_45:
	add.s32 	%r274, %r400, -1;
	div.u32 	%r88, %r274, %r180;
	mul.lo.s32 	%r275, %r88, %r180;
	sub.s32 	%r89, %r274, %r275;
	mul.lo.s32 	%r276, %r88, %r179;
	cvt.s64.s32 	%rd119, %r276;
	add.s64 	%rd120, %rd1, %rd119;
	mul.wide.s32 	%rd121, %r89, 4;
	add.s64 	%rd122, %rd120, %rd121;
	ld.global.u32 	%r90, [%rd122];
	setp.eq.s32 	%p39, %r90, %r400;
	@%p39 bra 	$L__BB2_47;
	mul.lo.s32 	%r277, %r399, %r179;
	cvt.s64.s32 	%rd123, %r277;
	add.s64 	%rd124, %rd1, %rd123;
	mul.wide.s32 	%rd125, %r398, 4;
	add.s64 	%rd126, %rd124, %rd125;
	atom.relaxed.global.cas.b32 	%r278, [%rd126], %r400, %r90;
	mov.u32 	%r400, %r90;
	mov.u32 	%r398, %r89;
	mov.u32 	%r399, %r88;
	bra.uni 	$L__BB2_45;
$L__BB2_47:
	setp.ne.s32 	%p40, %r396, %r400;
	@%p40 bra 	$L__BB2_34;
$L__BB2_48:
	add.s64 	%rd8, %rd6, %rd14;
	ld.global.u8 	%rs6, [%rd8];
	setp.ne.s16 	%p41, %rs6, %rs1;
	add.s64 	%rd9, %rd7, %rd16;
	@%p41 bra 	$L__BB2_70;
	ld.global.u32 	%r418, [%rd9];
	setp.eq.s32 	%p42, %r432, 0;
	setp.eq.s32 	%p43, %r418, 0;
	or.pred  	%p44, %p42, %p43;
	@%p44 bra 	$L__BB2_70;
	add.s32 	%r280, %r432, -1;
	div.u32 	%r403, %r280, %r180;
	mul.lo.s32 	%r281, %r403, %r180;
	sub.s32 	%r402, %r280, %r281;
	mul.lo.s32 	%r282, %r403, %r179;
	cvt.s64.s32 	%rd129, %r282;
	add.s64 	%rd130, %rd1, %rd129;
	mul.wide.s32 	%rd131, %r402, 4;
	add.s64 	%rd132, %rd130, %rd131;
	ld.global.u32 	%r95, [%rd132];
	setp.eq.s32 	%p45, %r95, %r432;
	mov.u32 	%r414, %r432;
	@%p45 bra 	$L__BB2_54;
	mov.u32 	%r414, %r95;
$L__BB2_52:
	add.s32 	%r283, %r414, -1;
	div.u32 	%r99, %r283, %r180;
	mul.lo.s32 	%r284, %r99, %r180;
	sub.s32 	%r100, %r283, %r284;
	mul.lo.s32 	%r285, %r99, %r179;
	cvt.s64.s32 	%rd133, %r285;
	add.s64 	%rd134, %rd1, %rd133;
	mul.wide.s32 	%rd135, %r100, 4;
	add.s64 	%rd136, %rd134, %rd135;
	ld.global.u32 	%r101, [%rd136];
	setp.eq.s32 	%p46, %r101, %r414;
	@%p46 bra 	$L__BB2_54;
	mul.lo.s32 	%r286, %r403, %r179;
	cvt.s64.s32 	%rd137, %r286;
	add.s64 	%rd138, %rd1, %rd137;
	mul.wide.s32 	%rd139, %r402, 4;
	add.s64 	%rd140, %rd138, %rd139;
	atom.relaxed.global.cas.b32 	%r287, [%rd140], %r414, %r101;
	mov.u32 	%r414, %r101;
	mov.u32 	%r402, %r100;
	mov.u32 	%r403, %r99;
	bra.uni 	$L__BB2_52;
$L__BB2_54:
	add.s32 	%r288, %r418, -1;
	div.u32 	%r408, %r288, %r180;
	mul.lo.s32 	%r289, %r408, %r180;
	sub.s32 	%r407, %r288, %r289;
	mul.lo.s32 	%r290, %r408, %r179;
	cvt.s64.s32 	%rd141, %r290;
	add.s64 	%rd142, %rd1, %rd141;
	mul.wide.s32 	%rd143, %r407, 4;
	add.s64 	%rd144, %rd142, %rd143;
	ld.global.u32 	%r406, [%rd144];
	setp.eq.s32 	%p47, %r406, %r418;
	@%p47 bra 	$L__BB2_55;
	bra.uni 	$L__BB2_62;
$L__BB2_55:
	setp.eq.s32 	%p49, %r414, %r418;
	@%p49 bra 	$L__BB2_70;
$L__BB2_56:
	mov.u32 	%r114, %r414;
	mov.u32 	%r113, %r418;
	min.u32 	%r296, %r114, %r113;
	max.u32 	%r297, %r114, %r113;
	add.s32 	%r298, %r297, -1;
	div.u32 	%r299, %r298, %r180;
	mul.lo.s32 	%r300, %r299, %r180;
	sub.s32 	%r301, %r298, %r300;
	mul.lo.s32 	%r302, %r299, %r179;
	cvt.s64.s32 	%rd153, %r302;
	add.s64 	%rd154, %rd1, %rd153;
	mul.wide.s32 	%rd155, %r301, 4;
	add.s64 	%rd156, %rd154, %rd155;
	atom.relaxed.global.cas.b32 	%r303, [%rd156], %r297, %r296;
	setp.eq.s32 	%p50, %r303, %r297;
	@%p50 bra 	$L__BB2_70;
	setp.eq.s32 	%p51, %r114, 0;
	mov.b32 	%r414, 0;
	@%p51 bra 	$L__BB2_64;
	add.s32 	%r305, %r114, -1;
	div.u32 	%r413, %r305, %r180;
	mul.lo.s32 	%r306, %r413, %r180;
	sub.s32 	%r412, %r305, %r306;
	mul.lo.s32 	%r307, %r413, %r179;
	cvt.s64.s32 	%rd157, %r307;
	add.s64 	%rd158, %rd1, %rd157;
	mul.wide.s32 	%rd159, %r412, 4;
	add.s64 	%rd160, %rd158, %rd159;
	ld.global.u32 	%r117, [%rd160];
	setp.eq.s32 	%p52, %r117, %r114;
	mov.u32 	%r414, %r114;
	@%p52 bra 	$L__BB2_64;
	mov.u32 	%r414, %r117;
$L__BB2_60:
	add.s32 	%r308, %r414, -1;
	div.u32 	%r121, %r308, %r180;
	mul.lo.s32 	%r309, %r121, %r180;
	sub.s32 	%r122, %r308, %r309;
	mul.lo.s32 	%r310, %r121, %r179;
	cvt.s64.s32 	%rd161, %r310;
	add.s64 	%rd162, %rd1, %rd161;
	mul.wide.s32 	%rd163, %r122, 4;
	add.s64 	%rd164, %rd162, %rd163;
	ld.global.u32 	%r123, [%rd164];
	setp.eq.s32 	%p53, %r123, %r414;
	@%p53 bra 	$L__BB2_64;
	mul.lo.s32 	%r311, %r413, %r179;
	cvt.s64.s32 	%rd165, %r311;
	add.s64 	%rd166, %rd1, %rd165;
	mul.wide.s32 	%rd167, %r412, 4;
	add.s64 	%rd168, %rd166, %rd167;
	atom.relaxed.global.cas.b32 	%r312, [%rd168], %r414, %r123;
	mov.u32 	%r414, %r123;
	mov.u32 	%r412, %r122;
	mov.u32 	%r413, %r121;
	bra.uni 	$L__BB2_60;
$L__BB2_62:
	add.s32 	%r291, %r406, -1;
	div.u32 	%r110, %r291, %r180;
	mul.lo.s32 	%r292, %r110, %r180;
	sub.s32 	%r111, %r291, %r292;
	mul.lo.s32 	%r293, %r110, %r179;
	cvt.s64.s32 	%rd145, %r293;
	add.s64 	%rd146, %rd1, %rd145;
	mul.wide.s32 	%rd147, %r111, 4;
	add.s64 	%rd148, %rd146, %rd147;
	ld.global.u32 	%r112, [%rd148];
	setp.eq.s32 	%p48, %r112, %r406;
	mov.u32 	%r418, %r406;
	@%p48 bra 	$L__BB2_55;
	mul.lo.s32 	%r294, %r408, %r179;
	cvt.s64.s32 	%rd149, %r294;
	add.s64 	%rd150, %rd1, %rd149;
	mul.wide.s32 	%rd151, %r407, 4;
	add.s64 	%rd152, %rd150, %rd151;
	atom.relaxed.global.cas.b32 	%r295, [%rd152], %r406, %r112;
	mov.u32 	%r406, %r112;
	mov.u32 	%r407, %r111;
	mov.u32 	%r408, %r110;
	bra.uni 	$L__BB2_62;
$L__BB2_64:
	setp.eq.s32 	%p54, %r113, 0;
	mov.b32 	%r418, 0;
	@%p54 bra 	$L__BB2_69;
	add.s32 	%r314, %r113, -1;
	div.u32 	%r417, %r314, %r180;
	mul.lo.s32 	%r315, %r417, %r180;
	sub.s32 	%r416, %r314, %r315;
	mul.lo.s32 	%r316, %r417, %r179;
	cvt.s64.s32 	%rd169, %r316;
	add.s64 	%rd170, %rd1, %rd169;
	mul.wide.s32 	%rd171, %r416, 4;
	add.s64 	%rd172, %rd170, %rd171;
	ld.global.u32 	%r127, [%rd172];
	setp.eq.s32 	%p55, %r127, %r113;
	mov.u32 	%r418, %r113;
	@%p55 bra 	$L__BB2_69;
	mov.u32 	%r418, %r127;
$L__BB2_67:
	add.s32 	%r317, %r418, -1;
	div.u32 	%r131, %r317, %r180;
	mul.lo.s32 	%r318, %r131, %r180;
	sub.s32 	%r132, %r317, %r318;
	mul.lo.s32 	%r319, %r131, %r179;
	cvt.s64.s32 	%rd173, %r319;
	add.s64 	%rd174, %rd1, %rd173;
	mul.wide.s32 	%rd175, %r132, 4;
	add.s64 	%rd176, %rd174, %rd175;
	ld.global.u32 	%r133, [%rd176];
	setp.eq.s32 	%p56, %r133, %r418;
	@%p56 bra 	$L__BB2_69;
	mul.lo.s32 	%r320, %r417, %r179;
	cvt.s64.s32 	%rd177, %r320;
	add.s64 	%rd178, %rd1, %rd177;
	mul.wide.s32 	%rd179, %r416, 4;
	add.s64 	%rd180, %rd178, %rd179;
	atom.relaxed.global.cas.b32 	%r321, [%rd180], %r418, %r133;
	mov.u32 	%r418, %r133;
	mov.u32 	%r416, %r132;
	mov.u32 	%r417, %r131;
	bra.uni 	$L__BB2_67;
$L__BB2_69:
	setp.ne.s32 	%p57, %r414, %r418;
	@%p57 bra 	$L__BB2_56;
$L__BB2_70:
	setp.ge.s32 	%p58, %r4, %r180;
	@%p58 bra 	$L__BB2_93;
	ld.global.u8 	%rs8, [%rd8+1];
	setp.ne.s16 	%p59, %rs8, %rs1;
	@%p59 bra 	$L__BB2_93;
	ld.global.u32 	%r436, [%rd9+4];
	setp.eq.s32 	%p60, %r432, 0;
	setp.eq.s32 	%p61, %r436, 0;
	or.pred  	%p62, %p60, %p61;
	@%p62 bra 	$L__BB2_93;
	add.s32 	%r323, %r432, -1;
	div.u32 	%r421, %r323, %r180;
	mul.lo.s32 	%r324, %r421, %r180;
	sub.s32 	%r420, %r323, %r324;
	mul.lo.s32 	%r325, %r421, %r179;
	cvt.s64.s32 	%rd181, %r325;
	add.s64 	%rd182, %rd1, %rd181;
	mul.wide.s32 	%rd183, %r420, 4;
	add.s64 	%rd184, %rd182, %rd183;
	ld.global.u32 	%r138, [%rd184];
	setp.eq.s32 	%p63, %r138, %r432;
	@%p63 bra 	$L__BB2_77;
	mov.u32 	%r432, %r138;
$L__BB2_75:
	add.s32 	%r326, %r432, -1;
	div.u32 	%r142, %r326, %r180;
	mul.lo.s32 	%r327, %r142, %r180;
	sub.s32 	%r143, %r326, %r327;
	mul.lo.s32 	%r328, %r142, %r179;
	cvt.s64.s32 	%rd185, %r328;
	add.s64 	%rd186, %rd1, %rd185;
	mul.wide.s32 	%rd187, %r143, 4;
	add.s64 	%rd188, %rd186, %rd187;
	ld.global.u32 	%r144, [%rd188];
	setp.eq.s32 	%p64, %r144, %r432;
	@%p64 bra 	$L__BB2_77;
	mul.lo.s32 	%r329, %r421, %r179;
	cvt.s64.s32 	%rd189, %r329;
	add.s64 	%rd190, %rd1, %rd189;
	mul.wide.s32 	%rd191, %r420, 4;
	add.s64 	%rd192, %rd190, %rd191;
	atom.relaxed.global.cas.b32 	%r330, [%rd192], %r432, %r144;
	mov.u32 	%r432, %r144;
	mov.u32 	%r420, %r143;
	mov.u32 	%r421, %r142;
	bra.uni 	$L__BB2_75;
$L__BB2_77:
	add.s32 	%r331, %r436, -1;
	div.u32 	%r426, %r331, %r180;
	mul.lo.s32 	%r332, %r426, %r180;
	sub.s32 	%r425, %r331, %r332;
	mul.lo.s32 	%r333, %r426, %r179;
	cvt.s64.s32 	%rd193, %r333;
	add.s64 	%rd194, %rd1, %rd193;
	mul.wide.s32 	%rd195, %r425, 4;
	add.s64 	%rd196, %rd194, %rd195;
	ld.global.u32 	%r424, [%rd196];
	setp.eq.s32 	%p65, %r424, %r436;
	@%p65 bra 	$L__BB2_78;
	bra.uni 	$L__BB2_85;
$L__BB2_78:
	setp.eq.s32 	%p67, %r432, %r436;
	@%p67 bra 	$L__BB2_93;
$L__BB2_79:
	mov.u32 	%r157, %r432;
	mov.u32 	%r156, %r436;
	min.u32 	%r339, %r157, %r156;
	max.u32 	%r340, %r157, %r156;
	add.s32 	%r341, %r340, -1;
	div.u32 	%r342, %r341, %r180;
	mul.lo.s32 	%r343, %r342, %r180;
	sub.s32 	%r344, %r341, %r343;
	mul.lo.s32 	%r345, %r342, %r179;
	cvt.s64.s32 	%rd205, %r345;
	add.s64 	%rd206, %rd1, %rd205;
	mul.wide.s32 	%rd207, %r344, 4;
	add.s64 	%rd208, %rd206, %rd207;
	atom.relaxed.global.cas.b32 	%r346, [%rd208], %r340, %r339;
	setp.eq.s32 	%p68, %r346, %r340;
	@%p68 bra 	$L__BB2_93;
	setp.eq.s32 	%p69, %r157, 0;
	mov.b32 	%r432, 0;
	@%p69 bra 	$L__BB2_87;
	add.s32 	%r348, %r157, -1;
	div.u32 	%r431, %r348, %r180;
	mul.lo.s32 	%r349, %r431, %r180;
	sub.s32 	%r430, %r348, %r349;
	mul.lo.s32 	%r350, %r431, %r179;
	cvt.s64.s32 	%rd209, %r350;
	add.s64 	%rd210, %rd1, %rd209;
	mul.wide.s32 	%rd211, %r430, 4;
	add.s64 	%rd212, %rd210, %rd211;
	ld.global.u32 	%r160, [%rd212];
	setp.eq.s32 	%p70, %r160, %r157;
	mov.u32 	%r432, %r157;
	@%p70 bra 	$L__BB2_87;
	mov.u32 	%r432, %r160;
$L__BB2_83:
	add.s32 	%r351, %r432, -1;
	div.u32 	%r164, %r351, %r180;
	mul.lo.s32 	%r352, %r164, %r180;
	sub.s32 	%r165, %r351, %r352;
	mul.lo.s32 	%r353, %r164, %r179;
	cvt.s64.s32 	%rd213, %r353;
	add.s64 	%rd214, %rd1, %rd213;
	mul.wide.s32 	%rd215, %r165, 4;
	add.s64 	%rd216, %rd214, %rd215;
	ld.global.u32 	%r166, [%rd216];
	setp.eq.s32 	%p71, %r166, %r432;
	@%p71 bra 	$L__BB2_87;
	mul.lo.s32 	%r354, %r431, %r179;
	cvt.s64.s32 	%rd217, %r354;
	add.s64 	%rd218, %rd1, %rd217;
	mul.wide.s32 	%rd219, %r430, 4;
	add.s64 	%rd220, %rd218, %rd219;
	atom.relaxed.global.cas.b32 	%r355, [%rd220], %r432, %r166;
	mov.u32 	%r432, %r166;
	mov.u32 	%r430, %r165;
	mov.u32 	%r431, %r164;
	bra.uni 	$L__BB2_83;
$L__BB2_85:
	add.s32 	%r334, %r424, -1;
	div.u32 	%r153, %r334, %r180;
	mul.lo.s32 	%r335, %r153, %r180;
	sub.s32 	%r154, %r334, %r335;
	mul.lo.s32 	%r336, %r153, %r179;
	cvt.s64.s32 	%rd197, %r336;
	add.s64 	%rd198, %rd1, %rd197;
	mul.wide.s32 	%rd199, %r154, 4;
	add.s64 	%rd200, %rd198, %rd199;
	ld.global.u32 	%r155, [%rd200];
	setp.eq.s32 	%p66, %r155, %r424;
	mov.u32 	%r436, %r424;
	@%p66 bra 	$L__BB2_78;
	mul.lo.s32 	%r337, %r426, %r179;
	cvt.s64.s32 	%rd201, %r337;
	add.s64 	%rd202, %rd1, %rd201;
	mul.wide.s32 	%rd203, %r425, 4;
	add.s64 	%rd204, %rd202, %rd203;
	atom.relaxed.global.cas.b32 	%r338, [%rd204], %r424, %r155;
	mov.u32 	%r424, %r155;
	mov.u32 	%r425, %r154;
	mov.u32 	%r426, %r153;
	bra.uni 	$L__BB2_85;
$L__BB2_87:
	setp.eq.s32 	%p72, %r156, 0;
	mov.b32 	%r436, 0;
	@%p72 bra 	$L__BB2_92;
	add.s32 	%r357, %r156, -1;
	div.u32 	%r435, %r357, %r180;
	mul.lo.s32 	%r358, %r435, %r180;
	sub.s32 	%r434, %r357, %r358;
	mul.lo.s32 	%r359, %r435, %r179;
	cvt.s64.s32 	%rd221, %r359;
	add.s64 	%rd222, %rd1, %rd221;
	mul.wide.s32 	%rd223, %r434, 4;
	add.s64 	%rd224, %rd222, %rd223;
	ld.global.u32 	%r170, [%rd224];
	setp.eq.s32 	%p73, %r170, %r156;
	mov.u32 	%r436, %r156;
	@%p73 bra 	$L__BB2_92;
	mov.u32 	%r436, %r170;
$L__BB2_90:
	add.s32 	%r360, %r436, -1;
	div.u32 	%r174, %r360, %r180;
	mul.lo.s32 	%r361, %r174, %r180;
	sub.s32 	%r175, %r360, %r361;
	mul.lo.s32 	%r362, %r174, %r179;
	cvt.s64.s32 	%rd225, %r362;
	add.s64 	%rd226, %rd1, %rd225;
	mul.wide.s32 	%rd227, %r175, 4;
	add.s64 	%rd228, %rd226, %rd227;
	ld.global.u32 	%r176, [%rd228];
	setp.eq.s32 	%p74, %r176, %r436;
	@%p74 bra 	$L__BB2_92;
	mul.lo.s32 	%r363, %r435, %r179;
	cvt.s64.s32 	%rd229, %r363;
	add.s64 	%rd230, %rd1, %rd229;
	mul.wide.s32 	%rd231, %r434, 4;
	add.s64 	%rd232, %rd230, %rd231;
	atom.relaxed.global.cas.b32 	%r364, [%rd232], %r436, %r176;
	mov.u32 	%r436, %r176;
	mov.u32 	%r434, %r175;
	mov.u32 	%r435, %r174;
	bra.uni 	$L__BB2_90;
$L__BB2_92:
	setp.ne.s32 	%p75, %r432, %r436;
	@%p75 bra 	$L__BB2_79;
$L__BB2_93:
	ret;

}
	// .globl	_Z22pathCompression_kernelPjiii
.visible .entry _Z22pathCompression_kernelPjiii(
	.param .u64 .ptr .align 1 _Z22pathCompression_kernelPjiii_param_0,
	.param .u32 _Z22pathCompression_kernelPjiii_param_1,
	.param .u32 _Z22pathCompression_kernelPjiii_param_2,
	.param .u32 _Z22pathCompression_kernelPjiii_param_3
)
{
	.reg .pred 	%p<7>;
	.reg .b32 	%r<39>;
	.reg .b64 	%rd<19>;

	ld.param.u64 	%rd3, [_Z22pathCompression_kernelPjiii_param_0];
	ld.param.u32 	%r14, [_Z22pathCompression_kernelPjiii_param_1];
	ld.param.u32 	%r15, [_Z22pathCompression_kernelPjiii_param_2];
	ld.param.u32 	%r16, [_Z22pathCompression_kernelPjiii_param_3];
	cvta.to.global.u64 	%rd1, %rd3;
	mov.u32 	%r18, %ctaid.x;
	mov.u32 	%r19, %ntid.x;
	mov.u32 	%r20, %tid.x;
	mad.lo.s32 	%r1, %r18, %r19, %r20;
	mov.u32 	%r21, %ctaid.y;
	mov.u32 	%r22, %ntid.y;
	mov.u32 	%r23, %tid.y;
	mad.lo.s32 	%r24, %r21, %r22, %r23;
	setp.ge.s32 	%p1, %r1, %r15;
	setp.ge.s32 	%p2, %r24, %r16;
	or.pred  	%p3, %p1, %p2;
	@%p3 bra 	$L__BB3_7;
	mul.lo.s32 	%r26, %r14, %r24;
	cvt.s64.s32 	%rd4, %r26;
	add.s64 	%rd5, %rd1, %rd4;
	mul.wide.s32 	%rd6, %r1, 4;
	add.s64 	%rd2, %rd5, %rd6;
	ld.global.u32 	%r3, [%rd2];
	setp.eq.s32 	%p4, %r3, 0;
	mov.b32 	%r38, 0;
	@%p4 bra 	$L__BB3_6;
	add.s32 	%r27, %r3, -1;
	div.u32 	%r37, %r27, %r15;
	mul.lo.s32 	%r28, %r37, %r15;
	sub.s32 	%r36, %r27, %r28;
	mul.lo.s32 	%r29, %r37, %r14;
	cvt.s64.s32 	%rd7, %r29;
	add.s64 	%rd8, %rd1, %rd7;
	mul.wide.s32 	%rd9, %r36, 4;
	add.s64 	%rd10, %rd8, %rd9;
	ld.global.u32 	%r6, [%rd10];
	setp.eq.s32 	%p5, %r6, %r3;
	mov.u32 	%r38, %r3;
	@%p5 bra 	$L__BB3_6;
	mov.u32 	%r38, %r6;
$L__BB3_4:
	add.s32 	%r30, %r38, -1;
	div.u32 	%r10, %r30, %r15;
	mul.lo.s32 	%r31, %r10, %r15;
	sub.s32 	%r11, %r30, %r31;
	mul.lo.s32 	%r32, %r10, %r14;
	cvt.s64.s32 	%rd11, %r32;
	add.s64 	%rd12, %rd1, %rd11;
	mul.wide.s32 	%rd13, %r11, 4;
	add.s64 	%rd14, %rd12, %rd13;
	ld.global.u32 	%r12, [%rd14];
	setp.eq.s32 	%p6, %r12, %r38;
	@%p6 bra 	$L__BB3_6;
	mul.lo.s32 	%r33, %r37, %r14;
	cvt.s64.s32 	%rd15, %r33;
	add.s64 	%rd16, %rd1, %rd15;
	mul.wide.s32 	%rd17, %r36, 4;
	add.s64 	%rd18, %rd16, %rd17;
	atom.relaxed.global.cas.b32 	%r34, [%rd18], %r38, %r12;
	mov.u32 	%r38, %r12;
	mov.u32 	%r36, %r11;
	mov.u32 	%r37, %r10;
	bra.uni 	$L__BB3_4;
$L__BB3_6:
	st.global.u32 	[%rd2], %r38;
$L__BB3_7:
	ret;

}
	// .globl	_Z22convertTo0Based_kernelPjiii
.visible .entry _Z22convertTo0Based_kernelPjiii(
	.param .u64 .ptr .align 1 _Z22convertTo0Based_kernelPjiii_param_0,
	.param .u32 _Z22convertTo0Based_kernelPjiii_param_1,
	.param .u32 _Z22convertTo0Based_kernelPjiii_param_2,
	.param .u32 _Z22convertTo0Based_kernelPjiii_param_3
)
{
	.reg .pred 	%p<4>;
	.reg .b32 	%r<17>;
	.reg .b64 	%rd<7>;

	ld.param.u64 	%rd1, [_Z22convertTo0Based_kernelPjiii_param_0];
	ld.param.u32 	%r3, [_Z22convertTo0Based_kernelPjiii_param_1];
	ld.param.u32 	%r4, [_Z22convertTo0Based_kernelPjiii_param_2];
	ld.param.u32 	%r5, [_Z22convertTo0Based_kernelPjiii_param_3];
	mov.u32 	%r7, %ctaid.x;
	mov.u32 	%r8, %ntid.x;
	mov.u32 	%r9, %tid.x;
	mad.lo.s32 	%r1, %r7, %r8, %r9;
	mov.u32 	%r10, %ctaid.y;
	mov.u32 	%r11, %ntid.y;
	mov.u32 	%r12, %tid.y;
	mad.lo.s32 	%r13, %r10, %r11, %r12;
	setp.ge.s32 	%p1, %r1, %r4;
	setp.ge.s32 	%p2, %r13, %r5;
	or.pred  	%p3, %p1, %p2;
	@%p3 bra 	$L__BB4_2;
	cvta.to.global.u64 	%rd2, %rd1;
	mul.lo.s32 	%r14, %r3, %r13;
	cvt.s64.s32 	%rd3, %r14;
	add.s64 	%rd4, %rd2, %rd3;
	mul.wide.s32 	%rd5, %r1, 4;
	add.s64 	%rd6, %rd4, %rd5;
	ld.global.u32 	%r15, [%rd6];
	add.s32 	%r16, %r15, -1;
	st.global.u32 	[%rd6], %r16;
$L__BB4_2:
	ret;

}
	// .globl	_Z22batchInitLabels_kernelPK19NppiImageDescriptorPS_iii
.visible .entry _Z22batchInitLabels_kernelPK19NppiImageDescriptorPS_iii(
	.param .u64 .ptr .align 1 _Z22batchInitLabels_kernelPK19NppiImageDescriptorPS_iii_param_0,
	.param .u64 .ptr .align 1 _Z22batchInitLabels_kernelPK19NppiImageDescriptorPS_iii_param_1,
	.param .u32 _Z22batchInitLabels_kernelPK19NppiImageDescriptorPS_iii_param_2,
	.param .u32 _Z22batchInitLabels_kernelPK19NppiImageDescriptorPS_iii_param_3,
	.param .u32 _Z22batchInitLabels_kernelPK19NppiImageDescriptorPS_iii_param_4
)
{
	.reg .pred 	%p<5>;
	.reg .b32 	%r<19>;
	.reg .b64 	%rd<12>;

	ld.param.u64 	%rd2, [_Z22batchInitLabels_kernelPK19NppiImageDescriptorPS_iii_param_1];
	ld.param.u32 	%r5, [_Z22batchInitLabels_kernelPK19NppiImageDescriptorPS_iii_param_2];
	mov.u32 	%r1, %ctaid.z;
	setp.ge.s32 	%p1, %r1, %r5;
	@%p1 bra 	$L__BB5_3;
	cvta.to.global.u64 	%rd3, %rd2;
	mov.u32 	%r6, %ctaid.x;
	mov.u32 	%r7, %ntid.x;
	mov.u32 	%r8, %tid.x;
	mad.lo.s32 	%r2, %r6, %r7, %r8;
	mov.u32 	%r9, %ctaid.y;
	mov.u32 	%r10, %ntid.y;
	mov.u32 	%r11, %tid.y;
	mad.lo.s32 	%r12, %r9, %r10, %r11;
	mul.wide.u32 	%rd4, %r1, 24;
	add.s64 	%rd5, %rd3, %rd4;
	add.s64 	%rd1, %rd5, 12;
	ld.global.u32 	%r4, [%rd5+12];
	ld.global.u32 	%r13, [%rd5+16];
	setp.ge.s32 	%p2, %r2, %r4;
	setp.ge.s32 	%p3, %r12, %r13;
	or.pred  	%p4, %p2, %p3;
	@%p4 bra 	$L__BB5_3;
	ld.global.u64 	%rd6, [%rd1+-12];
	cvta.to.global.u64 	%rd7, %rd6;
	ld.global.u32 	%r15, [%rd1+-4];
	mul.lo.s32 	%r16, %r15, %r12;
	cvt.s64.s32 	%rd8, %r16;
	add.s64 	%rd9, %rd7, %rd8;
	mad.lo.s32 	%r17, %r4, %r12, %r2;
	add.s32 	%r18, %r17, 1;
	mul.wide.s32 	%rd10, %r2, 4;
	add.s64 	%rd11, %rd9, %rd10;
	st.global.u32 	[%rd11], %r18;
$L__BB5_3:
	ret;

}
	// .globl	_Z26batchLocalMerge8Way_kernelPK19NppiImageDescriptorPS_iii
.visible .entry _Z26batchLocalMerge8Way_kernelPK19NppiImageDescriptorPS_iii(
	.param .u64 .ptr .align 1 _Z26batchLocalMerge8Way_kernelPK19NppiImageDescriptorPS_iii_param_0,
	.param .u64 .ptr .align 1 _Z26batchLocalMerge8Way_kernelPK19NppiImageDescriptorPS_iii_param_1,
	.param .u32 _Z26batchLocalMerge8Way_kernelPK19NppiImageDescriptorPS_iii_param_2,
	.param .u32 _Z26batchLocalMerge8Way_kernelPK19NppiImageDescriptorPS_iii_param_3,
	.param .u32 _Z26batchLocalMerge8Way_kernelPK19NppiImageDescriptorPS_iii_param_4
)
{
	.reg .pred 	%p<77>;
	.reg .b16 	%rs<10>;
	.reg .b32 	%r<439>;
	.reg .b64 	%rd<240>;

	ld.param.u64 	%rd11, [_Z26batchLocalMerge8Way_kernelPK19NppiImageDescriptorPS_iii_param_0];
	ld.param.u64 	%rd12, [_Z26batchLocalMerge8Way_kernelPK19NppiImageDescriptorPS_iii_param_1];
	ld.param.u32 	%r183, [_Z26batchLocalMerge8Way_kernelPK19NppiImageDescriptorPS_iii_param_2];
	mov.u32 	%r1, %ctaid.z;
	setp.ge.s32 	%p1, %r1, %r183;
	@%p1 bra 	$L__BB6_94;
	cvta.to.global.u64 	%rd13, %rd12;
	mov.u32 	%r184, %ctaid.x;
	mov.u32 	%r185, %ntid.x;
	mov.u32 	%r186, %tid.x;
	mad.lo.s32 	%r2, %r184, %r185, %r186;
	mov.u32 	%r187, %ctaid.y;
	mov.u32 	%r188, %ntid.y;
	mov.u32 	%r189, %tid.y;
	mad.lo.s32 	%r190, %r187, %r188, %r189;
	mul.wide.u32 	%rd14, %r1, 24;
	add.s64 	%rd15, %rd13, %rd14;
	add.s64 	%rd1, %rd15, 12;
	ld.global.u32 	%r4, [%rd15+12];
	ld.global.u32 	%r191, [%rd15+16];
	setp.ge.s32 	%p2, %r2, %r4;
	setp.ge.s32 	%p3, %r190, %r191;
	or.pred  	%p4, %p2, %p3;
	@%p4 bra 	$L__BB6_94;
	cvta.to.global.u64 	%rd16, %rd11;
	add.s64 	%rd18, %rd16, %rd14;
	ld.global.u64 	%rd19, [%rd18];
	ld.global.u32 	%r6, [%rd18+8];
	ld.global.u64 	%rd2, [%rd1+-12];
	ld.global.u32 	%r7, [%rd1+-4];
	mul.lo.s32 	%r192, %r6, %r190;
	cvt.s64.s32 	%rd20, %r192;
	add.s64 	%rd3, %rd19, %rd20;
	cvt.s64.s32 	%rd21, %r2;
	add.s64 	%rd4, %rd3, %rd21;
	ld.u8 	%rs1, [%rd4];
	mul.lo.s32 	%r193, %r7, %r190;
	cvt.s64.s32 	%rd22, %r193;
	add.s64 	%rd5, %rd2, %rd22;
	mul.wide.s32 	%rd23, %r2, 4;
	add.s64 	%rd6, %rd5, %rd23;
	ld.u32 	%r434, [%rd6];
	add.s32 	%r9, %r2, 1;
	setp.ge.s32 	%p5, %r9, %r4;
	@%p5 bra 	$L__BB6_25;
	ld.u8 	%rs2, [%rd4+1];
	setp.ne.s16 	%p6, %rs2, %rs1;
	@%p6 bra 	$L__BB6_25;
	ld.u32 	%r384, [%rd6+4];
	setp.eq.s32 	%p7, %r434, 0;
	setp.eq.s32 	%p8, %r384, 0;
	or.pred  	%p9, %p7, %p8;
	@%p9 bra 	$L__BB6_25;
	add.s32 	%r195, %r434, -1;
	div.u32 	%r368, %r195, %r4;
	mul.lo.s32 	%r196, %r368, %r4;
	sub.s32 	%r369, %r195, %r196;
	mul.lo.s32 	%r197, %r368, %r7;
	cvt.s64.s32 	%rd24, %r197;
	add.s64 	%rd25, %rd2, %rd24;
	mul.wide.s32 	%rd26, %r369, 4;
	add.s64 	%rd27, %rd25, %rd26;
	ld.u32 	%r13, [%rd27];
	setp.eq.s32 	%p10, %r13, %r434;
	mov.u32 	%r380, %r434;
	@%p10 bra 	$L__BB6_9;
	mov.u32 	%r380, %r13;
$L__BB6_7:
	add.s32 	%r198, %r380, -1;
	div.u32 	%r17, %r198, %r4;
	mul.lo.s32 	%r199, %r17, %r4;
	sub.s32 	%r18, %r198, %r199;
	mul.lo.s32 	%r200, %r17, %r7;
	cvt.s64.s32 	%rd28, %r200;
	add.s64 	%rd29, %rd2, %rd28;
	mul.wide.s32 	%rd30, %r18, 4;
	add.s64 	%rd31, %rd29, %rd30;
	ld.u32 	%r19, [%rd31];
	setp.eq.s32 	%p11, %r19, %r380;
	@%p11 bra 	$L__BB6_9;
	mul.lo.s32 	%r201, %r368, %r7;
	cvt.s64.s32 	%rd32, %r201;
	add.s64 	%rd33, %rd2, %rd32;
	mul.wide.s32 	%rd34, %r369, 4;
	add.s64 	%rd35, %rd33, %rd34;
	atom.relaxed.cas.b32 	%r202, [%rd35], %r380, %r19;
	mov.u32 	%r380, %r19;
	mov.u32 	%r368, %r17;
	mov.u32 	%r369, %r18;
	bra.uni 	$L__BB6_7;
$L__BB6_9:
	add.s32 	%r203, %r384, -1;
	div.u32 	%r373, %r203, %r4;
	mul.lo.s32 	%r204, %r373, %r4;
	sub.s32 	%r374, %r203, %r204;
	mul.lo.s32 	%r205, %r373, %r7;
	cvt.s64.s32 	%rd36, %r205;
	add.s64 	%rd37, %rd2, %rd36;
	mul.wide.s32 	%rd38, %r374, 4;
	add.s64 	%rd39, %rd37, %rd38;
	ld.u32 	%r372, [%rd39];
	setp.eq.s32 	%p12, %r372, %r384;
	@%p12 bra 	$L__BB6_10;
	bra.uni 	$L__BB6_17;
$L__BB6_10:
	setp.eq.s32 	%p14, %r380, %r384;
	@%p14 bra 	$L__BB6_25;
$L__BB6_11:
	mov.u32 	%r32, %r380;
	mov.u32 	%r31, %r384;
	min.u32 	%r211, %r32, %r31;
	max.u32 	%r212, %r32, %r31;
	add.s32 	%r213, %r212, -1;
	div.u32 	%r214, %r213, %r4;
	mul.lo.s32 	%r215, %r214, %r4;
	sub.s32 	%r216, %r213, %r215;
	mul.lo.s32 	%r217, %r214, %r7;
	cvt.s64.s32 	%rd48, %r217;
	add.s64 	%rd49, %rd2, %rd48;
	mul.wide.s32 	%rd50, %r216, 4;
	add.s64 	%rd51, %rd49, %rd50;
	atom.relaxed.cas.b32 	%r218, [%rd51], %r212, %r211;
	setp.eq.s32 	%p15, %r218, %r212;
	@%p15 bra 	$L__BB6_25;
	setp.eq.s32 	%p16, %r32, 0;
	mov.b32 	%r380, 0;
	@%p16 bra 	$L__BB6_19;
	add.s32 	%r220, %r32, -1;
	div.u32 	%r378, %r220, %r4;
	mul.lo.s32 	%r221, %r378, %r4;
	sub.s32 	%r379, %r220, %r221;
	mul.lo.s32 	%r222, %r378, %r7;
	cvt.s64.s32 	%rd52, %r222;
	add.s64 	%rd53, %rd2, %rd52;
	mul.wide.s32 	%rd54, %r379, 4;
	add.s64 	%rd55, %rd53, %rd54;
	ld.u32 	%r35, [%rd55];
	setp.eq.s32 	%p17, %r35, %r32;
	mov.u32 	%r380, %r32;
	@%p17 bra 	$L__BB6_19;
	mov.u32 	%r380, %r35;
$L__BB6_15:
	add.s32 	%r223, %r380, -1;
	div.u32 	%r39, %r223, %r4;
	mul.lo.s32 	%r224, %r39, %r4;
	sub.s32 	%r40, %r223, %r224;
	mul.lo.s32 	%r225, %r39, %r7;
	cvt.s64.s32 	%rd56, %r225;
	add.s64 	%rd57, %rd2, %rd56;
	mul.wide.s32 	%rd58, %r40, 4;
	add.s64 	%rd59, %rd57, %rd58;
	ld.u32 	%r41, [%rd59];
	setp.eq.s32 	%p18, %r41, %r380;
	@%p18 bra 	$L__BB6_19;
	mul.lo.s32 	%r226, %r378, %r7;
	cvt.s64.s32 	%rd60, %r226;
	add.s64 	%rd61, %rd2, %rd60;
	mul.wide.s32 	%rd62, %r379, 4;
	add.s64 	%rd63, %rd61, %rd62;
	atom.relaxed.cas.b32 	%r227, [%rd63], %r380, %r41;
	mov.u32 	%r380, %r41;
	mov.u32 	%r378, %r39;
	mov.u32 	%r379, %r40;
	bra.uni 	$L__BB6_15;
$L__BB6_17:
	add.s32 	%r206, %r372, -1;
	div.u32 	%r28, %r206, %r4;
	mul.lo.s32 	%r207, %r28, %r4;
	sub.s32 	%r29, %r206, %r207;
	mul.lo.s32 	%r208, %r28, %r7;
	cvt.s64.s32 	%rd40, %r208;
	add.s64 	%rd41, %rd2, %rd40;
	mul.wide.s32 	%rd42, %r29, 4;
	add.s64 	%rd43, %rd41, %rd42;
	ld.u32 	%r30, [%rd43];
	setp.eq.s32 	%p13, %r30, %r372;
	mov.u32 	%r384, %r372;
	@%p13 bra 	$L__BB6_10;
	mul.lo.s32 	%r209, %r373, %r7;
	cvt.s64.s32 	%rd44, %r209;
	add.s64 	%rd45, %rd2, %rd44;
	mul.wide.s32 	%rd46, %r374, 4;
	add.s64 	%rd47, %rd45, %rd46;
	atom.relaxed.cas.b32 	%r210, [%rd47], %r372, %r30;
	mov.u32 	%r372, %r30;
	mov.u32 	%r373, %r28;
	mov.u32 	%r374, %r29;
	bra.uni 	$L__BB6_17;
$L__BB6_19:
	setp.eq.s32 	%p19, %r31, 0;
	mov.b32 	%r384, 0;
	@%p19 bra 	$L__BB6_24;
	add.s32 	%r229, %r31, -1;
	div.u32 	%r382, %r229, %r4;
	mul.lo.s32 	%r230, %r382, %r4;
	sub.s32 	%r383, %r229, %r230;
	mul.lo.s32 	%r231, %r382, %r7;
	cvt.s64.s32 	%rd64, %r231;
	add.s64 	%rd65, %rd2, %rd64;
	mul.wide.s32 	%rd66, %r383, 4;
	add.s64 	%rd67, %rd65, %rd66;
	ld.u32 	%r45, [%rd67];
	setp.eq.s32 	%p20, %r45, %r31;
	mov.u32 	%r384, %r31;
	@%p20 bra 	$L__BB6_24;
	mov.u32 	%r384, %r45;
$L__BB6_22:
	add.s32 	%r232, %r384, -1;
	div.u32 	%r49, %r232, %r4;
	mul.lo.s32 	%r233, %r49, %r4;
	sub.s32 	%r50, %r232, %r233;
	mul.lo.s32 	%r234, %r49, %r7;
	cvt.s64.s32 	%rd68, %r234;
	add.s64 	%rd69, %rd2, %rd68;
	mul.wide.s32 	%rd70, %r50, 4;
	add.s64 	%rd71, %rd69, %rd70;
	ld.u32 	%r51, [%rd71];
	setp.eq.s32 	%p21, %r51, %r384;
	@%p21 bra 	$L__BB6_24;
	mul.lo.s32 	%r235, %r382, %r7;
	cvt.s64.s32 	%rd72, %r235;
	add.s64 	%rd73, %rd2, %rd72;
	mul.wide.s32 	%rd74, %r383, 4;
	add.s64 	%rd75, %rd73, %rd74;
	atom.relaxed.cas.b32 	%r236, [%rd75], %r384, %r51;
	mov.u32 	%r384, %r51;
	mov.u32 	%r382, %r49;
	mov.u32 	%r383, %r50;
	bra.uni 	$L__BB6_22;
$L__BB6_24:
	setp.ne.s32 	%p22, %r380, %r384;
	@%p22 bra 	$L__BB6_11;
$L__BB6_25:
	add.s32 	%r237, %r190, 1;
	setp.ge.s32 	%p23, %r237, %r191;
	@%p23 bra 	$L__BB6_94;
	cvt.s64.s32 	%rd76, %r6;
	add.s64 	%rd7, %rd3, %rd76;
	cvt.s64.s32 	%rd77, %r7;
	add.s64 	%rd8, %rd5, %rd77;
	setp.lt.s32 	%p24, %r2, 1;
	@%p24 bra 	$L__BB6_49;
	add.s32 	%r53, %r2, -1;
	cvt.u64.u32 	%rd78, %r53;
	add.s64 	%rd79, %rd7, %rd78;
	ld.u8 	%rs4, [%rd79];
	setp.ne.s16 	%p25, %rs4, %rs1;
	@%p25 bra 	$L__BB6_49;
	mul.wide.u32 	%rd80, %r53, 4;
	add.s64 	%rd81, %rd8, %rd80;
	ld.u32 	%r402, [%rd81];
	setp.eq.s32 	%p26, %r434, 0;
	setp.eq.s32 	%p27, %r402, 0;
	or.pred  	%p28, %p26, %p27;
	@%p28 bra 	$L__BB6_49;
	add.s32 	%r239, %r434, -1;
	div.u32 	%r386, %r239, %r4;
	mul.lo.s32 	%r240, %r386, %r4;
	sub.s32 	%r387, %r239, %r240;
	mul.lo.s32 	%r241, %r386, %r7;
	cvt.s64.s32 	%rd82, %r241;
	add.s64 	%rd83, %rd2, %rd82;
	mul.wide.s32 	%rd84, %r387, 4;
	add.s64 	%rd85, %rd83, %rd84;
	ld.u32 	%r57, [%rd85];
	setp.eq.s32 	%p29, %r57, %r434;
	mov.u32 	%r398, %r434;
	@%p29 bra 	$L__BB6_33;
	mov.u32 	%r398, %r57;
$L__BB6_31:
	add.s32 	%r242, %r398, -1;
	div.u32 	%r61, %r242, %r4;
	mul.lo.s32 	%r243, %r61, %r4;
	sub.s32 	%r62, %r242, %r243;
	mul.lo.s32 	%r244, %r61, %r7;
	cvt.s64.s32 	%rd86, %r244;
	add.s64 	%rd87, %rd2, %rd86;
	mul.wide.s32 	%rd88, %r62, 4;
	add.s64 	%rd89, %rd87, %rd88;
	ld.u32 	%r63, [%rd89];
	setp.eq.s32 	%p30, %r63, %r398;
	@%p30 bra 	$L__BB6_33;
	mul.lo.s32 	%r245, %r386, %r7;
	cvt.s64.s32 	%rd90, %r245;
	add.s64 	%rd91, %rd2, %rd90;
	mul.wide.s32 	%rd92, %r387, 4;
	add.s64 	%rd93, %rd91, %rd92;
	atom.relaxed.cas.b32 	%r246, [%rd93], %r398, %r63;
	mov.u32 	%r398, %r63;
	mov.u32 	%r386, %r61;
	mov.u32 	%r387, %r62;
	bra.uni 	$L__BB6_31;
$L__BB6_33:
	add.s32 	%r247, %r402, -1;
	div.u32 	%r391, %r247, %r4;
	mul.lo.s32 	%r248, %r391, %r4;
	sub.s32 	%r392, %r247, %r248;
	mul.lo.s32 	%r249, %r391, %r7;
	cvt.s64.s32 	%rd94, %r249;
	add.s64 	%rd95, %rd2, %rd94;
	mul.wide.s32 	%rd96, %r392, 4;
	add.s64 	%rd97, %rd95, %rd96;
	ld.u32 	%r390, [%rd97];
	setp.eq.s32 	%p31, %r390, %r402;
	@%p31 bra 	$L__BB6_34;
	bra.uni 	$L__BB6_41;
$L__BB6_34:
	setp.eq.s32 	%p33, %r398, %r402;
	@%p33 bra 	$L__BB6_49;
$L__BB6_35:
	mov.u32 	%r76, %r398;
	mov.u32 	%r75, %r402;
	min.u32 	%r255, %r76, %r75;
	max.u32 	%r256, %r76, %r75;
	add.s32 	%r257, %r256, -1;
	div.u32 	%r258, %r257, %r4;
	mul.lo.s32 	%r259, %r258, %r4;
	sub.s32 	%r260, %r257, %r259;
	mul.lo.s32 	%r261, %r258, %r7;
	cvt.s64.s32 	%rd106, %r261;
	add.s64 	%rd107, %rd2, %rd106;
	mul.wide.s32 	%rd108, %r260, 4;
	add.s64 	%rd109, %rd107, %rd108;
	atom.relaxed.cas.b32 	%r262, [%rd109], %r256, %r255;
	setp.eq.s32 	%p34, %r262, %r256;
	@%p34 bra 	$L__BB6_49;
	setp.eq.s32 	%p35, %r76, 0;
	mov.b32 	%r398, 0;
	@%p35 bra 	$L__BB6_43;
	add.s32 	%r264, %r76, -1;
	div.u32 	%r397, %r264, %r4;
	mul.lo.s32 	%r265, %r397, %r4;
	sub.s32 	%r396, %r264, %r265;
	mul.lo.s32 	%r266, %r397, %r7;
	cvt.s64.s32 	%rd110, %r266;
	add.s64 	%rd111, %rd2, %rd110;
	mul.wide.s32 	%rd112, %r396, 4;
	add.s64 	%rd113, %rd111, %rd112;
	ld.u32 	%r79, [%rd113];
	setp.eq.s32 	%p36, %r79, %r76;
	mov.u32 	%r398, %r76;
	@%p36 bra 	$L__BB6_43;
	mov.u32 	%r398, %r79;
$L__BB6_39:
	add.s32 	%r267, %r398, -1;
	div.u32 	%r83, %r267, %r4;
	mul.lo.s32 	%r268, %r83, %r4;
	sub.s32 	%r84, %r267, %r268;
	mul.lo.s32 	%r269, %r83, %r7;
	cvt.s64.s32 	%rd114, %r269;
	add.s64 	%rd115, %rd2, %rd114;
	mul.wide.s32 	%rd116, %r84, 4;
	add.s64 	%rd117, %rd115, %rd116;
	ld.u32 	%r85, [%rd117];
	setp.eq.s32 	%p37, %r85, %r398;
	@%p37 bra 	$L__BB6_43;
	mul.lo.s32 	%r270, %r397, %r7;
	cvt.s64.s32 	%rd118, %r270;
	add.s64 	%rd119, %rd2, %rd118;
	mul.wide.s32 	%rd120, %r396, 4;
	add.s64 	%rd121, %rd119, %rd120;
	atom.relaxed.cas.b32 	%r271, [%rd121], %r398, %r85;
	mov.u32 	%r398, %r85;
	mov.u32 	%r396, %r84;
	mov.u32 	%r397, %r83;
	bra.uni 	$L__BB6_39;
$L__BB6_41:
	add.s32 	%r250, %r390, -1;
	div.u32 	%r72, %r250, %r4;
	mul.lo.s32 	%r251, %r72, %r4;
	sub.s32 	%r73, %r250, %r251;
	mul.lo.s32 	%r252, %r72, %r7;
	cvt.s64.s32 	%rd98, %r252;
	add.s64 	%rd99, %rd2, %rd98;
	mul.wide.s32 	%rd100, %r73, 4;
	add.s64 	%rd101, %rd99, %rd100;
	ld.u32 	%r74, [%rd101];
	setp.eq.s32 	%p32, %r74, %r390;
	mov.u32 	%r402, %r390;
	@%p32 bra 	$L__BB6_34;
	mul.lo.s32 	%r253, %r391, %r7;
	cvt.s64.s32 	%rd102, %r253;
	add.s64 	%rd103, %rd2, %rd102;
	mul.wide.s32 	%rd104, %r392, 4;
	add.s64 	%rd105, %rd103, %rd104;
	atom.relaxed.cas.b32 	%r254, [%rd105], %r390, %r74;
	mov.u32 	%r390, %r74;
	mov.u32 	%r391, %r72;
	mov.u32 	%r392, %r73;
	bra.uni 	$L__BB6_41;
$L__BB6_43:
	setp.eq.s32 	%p38, %r75, 0;
	mov.b32 	%r402, 0;
	@%p38 bra 	$L__BB6_48;
	add.s32 	%r273, %r75, -1;
	div.u32 	%r401, %r273, %r4;
	mul.lo.s32 	%r274, %r401, %r4;
	sub.s32 	%r400, %r273, %r274;
	mul.lo.s32 	%r275, %r401, %r7;
	cvt.s64.s32 	%rd122, %r275;
	add.s64 	%rd123, %rd2, %rd122;
	mul.wide.s32 	%rd124, %r400, 4;
	add.s64 	%rd125, %rd123, %rd124;
	ld.u32 	%r89, [%rd125];
	setp.eq.s32 	%p39, %r89, %r75;
	mov.u32 	%r402, %r75;
	@%p39 bra 	$L__BB6_48;
	mov.u32 	%r402, %r89;
$L__BB6_46:
	add.s32 	%r276, %r402, -1;
	div.u32 	%r93, %r276, %r4;
	mul.lo.s32 	%r277, %r93, %r4;
	sub.s32 	%r94, %r276, %r277;
	mul.lo.s32 	%r278, %r93, %r7;
	cvt.s64.s32 	%rd126, %r278;
	add.s64 	%rd127, %rd2, %rd126;
	mul.wide.s32 	%rd128, %r94, 4;
	add.s64 	%rd129, %rd127, %rd128;
	ld.u32 	%r95, [%rd129];
	setp.eq.s32 	%p40, %r95, %r402;
	@%p40 bra 	$L__BB6_48;
	mul.lo.s32 	%r279, %r401, %r7;
	cvt.s64.s32 	%rd130, %r279;
	add.s64 	%rd131, %rd2, %rd130;
	mul.wide.s32 	%rd132, %r400, 4;
	add.s64 	%rd133, %rd131, %rd132;
	atom.relaxed.cas.b32 	%r280, [%rd133], %r402, %r95;
	mov.u32 	%r402, %r95;
	mov.u32 	%r400, %r94;
	mov.u32 	%r401, %r93;
	bra.uni 	$L__BB6_46;
$L__BB6_48:
	setp.ne.s32 	%p41, %r398, %r402;
	@%p41 bra 	$L__BB6_35;
$L__BB6_49:
	add.s64 	%rd9, %rd7, %rd21;
	ld.u8 	%rs6, [%rd9];
	setp.ne.s16 	%p42, %rs6, %rs1;
	add.s64 	%rd10, %rd8, %rd23;
	@%p42 bra 	$L__BB6_71;
	ld.u32 	%r420, [%rd10];
	setp.eq.s32 	%p43, %r434, 0;
	setp.eq.s32 	%p44, %r420, 0;
	or.pred  	%p45, %p43, %p44;
	@%p45 bra 	$L__BB6_71;
	add.s32 	%r282, %r434, -1;
	div.u32 	%r405, %r282, %r4;
	mul.lo.s32 	%r283, %r405, %r4;
	sub.s32 	%r404, %r282, %r283;
	mul.lo.s32 	%r284, %r405, %r7;
	cvt.s64.s32 	%rd136, %r284;
	add.s64 	%rd137, %rd2, %rd136;
	mul.wide.s32 	%rd138, %r404, 4;
	add.s64 	%rd139, %rd137, %rd138;
	ld.u32 	%r100, [%rd139];
	setp.eq.s32 	%p46, %r100, %r434;
	mov.u32 	%r416, %r434;
	@%p46 bra 	$L__BB6_55;
	mov.u32 	%r416, %r100;
$L__BB6_53:
	add.s32 	%r285, %r416, -1;
	div.u32 	%r104, %r285, %r4;
	mul.lo.s32 	%r286, %r104, %r4;
	sub.s32 	%r105, %r285, %r286;
	mul.lo.s32 	%r287, %r104, %r7;
	cvt.s64.s32 	%rd140, %r287;
	add.s64 	%rd141, %rd2, %rd140;
	mul.wide.s32 	%rd142, %r105, 4;
	add.s64 	%rd143, %rd141, %rd142;
	ld.u32 	%r106, [%rd143];
	setp.eq.s32 	%p47, %r106, %r416;
	@%p47 bra 	$L__BB6_55;
	mul.lo.s32 	%r288, %r405, %r7;
	cvt.s64.s32 	%rd144, %r288;
	add.s64 	%rd145, %rd2, %rd144;
	mul.wide.s32 	%rd146, %r404, 4;
	add.s64 	%rd147, %rd145, %rd146;
	atom.relaxed.cas.b32 	%r289, [%rd147], %r416, %r106;
	mov.u32 	%r416, %r106;
	mov.u32 	%r404, %r105;
	mov.u32 	%r405, %r104;
	bra.uni 	$L__BB6_53;
$L__BB6_55:
	add.s32 	%r290, %r420, -1;
	div.u32 	%r410, %r290, %r4;
	mul.lo.s32 	%r291, %r410, %r4;
	sub.s32 	%r409, %r290, %r291;
	mul.lo.s32 	%r292, %r410, %r7;
	cvt.s64.s32 	%rd148, %r292;
	add.s64 	%rd149, %rd2, %rd148;
	mul.wide.s32 	%rd150, %r409, 4;
	add.s64 	%rd151, %rd149, %rd150;
	ld.u32 	%r408, [%rd151];
	setp.eq.s32 	%p48, %r408, %r420;
	@%p48 bra 	$L__BB6_56;
	bra.uni 	$L__BB6_63;
$L__BB6_56:
	setp.eq.s32 	%p50, %r416, %r420;
	@%p50 bra 	$L__BB6_71;
$L__BB6_57:
	mov.u32 	%r119, %r416;
	mov.u32 	%r118, %r420;
	min.u32 	%r298, %r119, %r118;
	max.u32 	%r299, %r119, %r118;
	add.s32 	%r300, %r299, -1;
	div.u32 	%r301, %r300, %r4;
	mul.lo.s32 	%r302, %r301, %r4;
	sub.s32 	%r303, %r300, %r302;
	mul.lo.s32 	%r304, %r301, %r7;
	cvt.s64.s32 	%rd160, %r304;
	add.s64 	%rd161, %rd2, %rd160;
	mul.wide.s32 	%rd162, %r303, 4;
	add.s64 	%rd163, %rd161, %rd162;
	atom.relaxed.cas.b32 	%r305, [%rd163], %r299, %r298;
	setp.eq.s32 	%p51, %r305, %r299;
	@%p51 bra 	$L__BB6_71;
	setp.eq.s32 	%p52, %r119, 0;
	mov.b32 	%r416, 0;
	@%p52 bra 	$L__BB6_65;
	add.s32 	%r307, %r119, -1;
	div.u32 	%r415, %r307, %r4;
	mul.lo.s32 	%r308, %r415, %r4;
	sub.s32 	%r414, %r307, %r308;
	mul.lo.s32 	%r309, %r415, %r7;
	cvt.s64.s32 	%rd164, %r309;
	add.s64 	%rd165, %rd2, %rd164;
	mul.wide.s32 	%rd166, %r414, 4;
	add.s64 	%rd167, %rd165, %rd166;
	ld.u32 	%r122, [%rd167];
	setp.eq.s32 	%p53, %r122, %r119;
	mov.u32 	%r416, %r119;
	@%p53 bra 	$L__BB6_65;
	mov.u32 	%r416, %r122;
$L__BB6_61:
	add.s32 	%r310, %r416, -1;
	div.u32 	%r126, %r310, %r4;
	mul.lo.s32 	%r311, %r126, %r4;
	sub.s32 	%r127, %r310, %r311;
	mul.lo.s32 	%r312, %r126, %r7;
	cvt.s64.s32 	%rd168, %r312;
	add.s64 	%rd169, %rd2, %rd168;
	mul.wide.s32 	%rd170, %r127, 4;
	add.s64 	%rd171, %rd169, %rd170;
	ld.u32 	%r128, [%rd171];
	setp.eq.s32 	%p54, %r128, %r416;
	@%p54 bra 	$L__BB6_65;
	mul.lo.s32 	%r313, %r415, %r7;
	cvt.s64.s32 	%rd172, %r313;
	add.s64 	%rd173, %rd2, %rd172;
	mul.wide.s32 	%rd174, %r414, 4;
	add.s64 	%rd175, %rd173, %rd174;
	atom.relaxed.cas.b32 	%r314, [%rd175], %r416, %r128;
	mov.u32 	%r416, %r128;
	mov.u32 	%r414, %r127;
	mov.u32 	%r415, %r126;
	bra.uni 	$L__BB6_61;
$L__BB6_63:
	add.s32 	%r293, %r408, -1;
	div.u32 	%r115, %r293, %r4;
	mul.lo.s32 	%r294, %r115, %r4;
	sub.s32 	%r116, %r293, %r294;
	mul.lo.s32 	%r295, %r115, %r7;
	cvt.s64.s32 	%rd152, %r295;
	add.s64 	%rd153, %rd2, %rd152;
	mul.wide.s32 	%rd154, %r116, 4;
	add.s64 	%rd155, %rd153, %rd154;
	ld.u32 	%r117, [%rd155];
	setp.eq.s32 	%p49, %r117, %r408;
	mov.u32 	%r420, %r408;
	@%p49 bra 	$L__BB6_56;
	mul.lo.s32 	%r296, %r410, %r7;
	cvt.s64.s32 	%rd156, %r296;
	add.s64 	%rd157, %rd2, %rd156;
	mul.wide.s32 	%rd158, %r409, 4;
	add.s64 	%rd159, %rd157, %rd158;
	atom.relaxed.cas.b32 	%r297, [%rd159], %r408, %r117;
	mov.u32 	%r408, %r117;
	mov.u32 	%r409, %r116;
	mov.u32 	%r410, %r115;
	bra.uni 	$L__BB6_63;
$L__BB6_65:
	setp.eq.s32 	%p55, %r118, 0;
	mov.b32 	%r420, 0;
	@%p55 bra 	$L__BB6_70;
	add.s32 	%r316, %r118, -1;
	div.u32 	%r419, %r316, %r4;
	mul.lo.s32 	%r317, %r419, %r4;
	sub.s32 	%r418, %r316, %r317;
	mul.lo.s32 	%r318, %r419, %r7;
	cvt.s64.s32 	%rd176, %r318;
	add.s64 	%rd177, %rd2, %rd176;
	mul.wide.s32 	%rd178, %r418, 4;
	add.s64 	%rd179, %rd177, %rd178;
	ld.u32 	%r132, [%rd179];
	setp.eq.s32 	%p56, %r132, %r118;
	mov.u32 	%r420, %r118;
	@%p56 bra 	$L__BB6_70;
	mov.u32 	%r420, %r132;
$L__BB6_68:
	add.s32 	%r319, %r420, -1;
	div.u32 	%r136, %r319, %r4;
	mul.lo.s32 	%r320, %r136, %r4;
	sub.s32 	%r137, %r319, %r320;
	mul.lo.s32 	%r321, %r136, %r7;
	cvt.s64.s32 	%rd180, %r321;
	add.s64 	%rd181, %rd2, %rd180;
	mul.wide.s32 	%rd182, %r137, 4;
	add.s64 	%rd183, %rd181, %rd182;
	ld.u32 	%r138, [%rd183];
	setp.eq.s32 	%p57, %r138, %r420;
	@%p57 bra 	$L__BB6_70;
	mul.lo.s32 	%r322, %r419, %r7;
	cvt.s64.s32 	%rd184, %r322;
	add.s64 	%rd185, %rd2, %rd184;
	mul.wide.s32 	%rd186, %r418, 4;
	add.s64 	%rd187, %rd185, %rd186;
	atom.relaxed.cas.b32 	%r323, [%rd187], %r420, %r138;
	mov.u32 	%r420, %r138;
	mov.u32 	%r418, %r137;
	mov.u32 	%r419, %r136;
	bra.uni 	$L__BB6_68;
$L__BB6_70:
	setp.ne.s32 	%p58, %r416, %r420;
	@%p58 bra 	$L__BB6_57;
$L__BB6_71:
	setp.ge.s32 	%p59, %r9, %r4;
	@%p59 bra 	$L__BB6_94;
	ld.u8 	%rs8, [%rd9+1];
	setp.ne.s16 	%p60, %rs8, %rs1;
	@%p60 bra 	$L__BB6_94;
	ld.u32 	%r438, [%rd10+4];
	setp.eq.s32 	%p61, %r434, 0;
	setp.eq.s32 	%p62, %r438, 0;
	or.pred  	%p63, %p61, %p62;
	@%p63 bra 	$L__BB6_94;
	add.s32 	%r325, %r434, -1;
	div.u32 	%r423, %r325, %r4;
	mul.lo.s32 	%r326, %r423, %r4;
	sub.s32 	%r422, %r325, %r326;
	mul.lo.s32 	%r327, %r423, %r7;
	cvt.s64.s32 	%rd188, %r327;
	add.s64 	%rd189, %rd2, %rd188;
	mul.wide.s32 	%rd190, %r422, 4;
	add.s64 	%rd191, %rd189, %rd190;
	ld.u32 	%r143, [%rd191];
	setp.eq.s32 	%p64, %r143, %r434;
	@%p64 bra 	$L__BB6_78;
	mov.u32 	%r434, %r143;
$L__BB6_76:
	add.s32 	%r328, %r434, -1;
	div.u32 	%r147, %r328, %r4;
	mul.lo.s32 	%r329, %r147, %r4;
	sub.s32 	%r148, %r328, %r329;
	mul.lo.s32 	%r330, %r147, %r7;
	cvt.s64.s32 	%rd192, %r330;
	add.s64 	%rd193, %rd2, %rd192;
	mul.wide.s32 	%rd194, %r148, 4;
	add.s64 	%rd195, %rd193, %rd194;
	ld.u32 	%r149, [%rd195];
	setp.eq.s32 	%p65, %r149, %r434;
	@%p65 bra 	$L__BB6_78;
	mul.lo.s32 	%r331, %r423, %r7;
	cvt.s64.s32 	%rd196, %r331;
	add.s64 	%rd197, %rd2, %rd196;
	mul.wide.s32 	%rd198, %r422, 4;
	add.s64 	%rd199, %rd197, %rd198;
	atom.relaxed.cas.b32 	%r332, [%rd199], %r434, %r149;
	mov.u32 	%r434, %r149;
	mov.u32 	%r422, %r148;
	mov.u32 	%r423, %r147;
	bra.uni 	$L__BB6_76;
$L__BB6_78:
	add.s32 	%r333, %r438, -1;
	div.u32 	%r428, %r333, %r4;
	mul.lo.s32 	%r334, %r428, %r4;
	sub.s32 	%r427, %r333, %r334;
	mul.lo.s32 	%r335, %r428, %r7;
	cvt.s64.s32 	%rd200, %r335;
	add.s64 	%rd201, %rd2, %rd200;
	mul.wide.s32 	%rd202, %r427, 4;
	add.s64 	%rd203, %rd201, %rd202;
	ld.u32 	%r426, [%rd203];
	setp.eq.s32 	%p66, %r426, %r438;
	@%p66 bra 	$L__BB6_79;
	bra.uni 	$L__BB6_86;
$L__BB6_79:
	setp.eq.s32 	%p68, %r434, %r438;
	@%p68 bra 	$L__BB6_94;
$L__BB6_80:
	mov.u32 	%r162, %r434;
	mov.u32 	%r161, %r438;
	min.u32 	%r341, %r162, %r161;
	max.u32 	%r342, %r162, %r161;
	add.s32 	%r343, %r342, -1;
	div.u32 	%r344, %r343, %r4;
	mul.lo.s32 	%r345, %r344, %r4;
	sub.s32 	%r346, %r343, %r345;
	mul.lo.s32 	%r347, %r344, %r7;
	cvt.s64.s32 	%rd212, %r347;
	add.s64 	%rd213, %rd2, %rd212;
	mul.wide.s32 	%rd214, %r346, 4;
	add.s64 	%rd215, %rd213, %rd214;
	atom.relaxed.cas.b32 	%r348, [%rd215], %r342, %r341;
	setp.eq.s32 	%p69, %r348, %r342;
	@%p69 bra 	$L__BB6_94;
	setp.eq.s32 	%p70, %r162, 0;
	mov.b32 	%r434, 0;
	@%p70 bra 	$L__BB6_88;
	add.s32 	%r350, %r162, -1;
	div.u32 	%r433, %r350, %r4;
	mul.lo.s32 	%r351, %r433, %r4;
	sub.s32 	%r432, %r350, %r351;
	mul.lo.s32 	%r352, %r433, %r7;
	cvt.s64.s32 	%rd216, %r352;
	add.s64 	%rd217, %rd2, %rd216;
	mul.wide.s32 	%rd218, %r432, 4;
	add.s64 	%rd219, %rd217, %rd218;
	ld.u32 	%r165, [%rd219];
	setp.eq.s32 	%p71, %r165, %r162;
	mov.u32 	%r434, %r162;
	@%p71 bra 	$L__BB6_88;
	mov.u32 	%r434, %r165;
$L__BB6_84:
	add.s32 	%r353, %r434, -1;
	div.u32 	%r169, %r353, %r4;
	mul.lo.s32 	%r354, %r169, %r4;
	sub.s32 	%r170, %r353, %r354;
	mul.lo.s32 	%r355, %r169, %r7;
	cvt.s64.s32 	%rd220, %r355;
	add.s64 	%rd221, %rd2, %rd220;
	mul.wide.s32 	%rd222, %r170, 4;
	add.s64 	%rd223, %rd221, %rd222;
	ld.u32 	%r171, [%rd223];
	setp.eq.s32 	%p72, %r171, %r434;
	@%p72 bra 	$L__BB6_88;
	mul.lo.s32 	%r356, %r433, %r7;
	cvt.s64.s32 	%rd224, %r356;
	add.s64 	%rd225, %rd2, %rd224;
	mul.wide.s32 	%rd226, %r432, 4;
	add.s64 	%rd227, %rd225, %rd226;
	atom.relaxed.cas.b32 	%r357, [%rd227], %r434, %r171;
	mov.u32 	%r434, %r171;
	mov.u32 	%r432, %r170;
	mov.u32 	%r433, %r169;
	bra.uni 	$L__BB6_84;
$L__BB6_86:
	add.s32 	%r336, %r426, -1;
	div.u32 	%r158, %r336, %r4;
	mul.lo.s32 	%r337, %r158, %r4;
	sub.s32 	%r159, %r336, %r337;
	mul.lo.s32 	%r338, %r158, %r7;
	cvt.s64.s32 	%rd204, %r338;
	add.s64 	%rd205, %rd2, %rd204;
	mul.wide.s32 	%rd206, %r159, 4;
	add.s64 	%rd207, %rd205, %rd206;
	ld.u32 	%r160, [%rd207];
	setp.eq.s32 	%p67, %r160, %r426;
	mov.u32 	%r438, %r426;
	@%p67 bra 	$L__BB6_79;
	mul.lo.s32 	%r339, %r428, %r7;
	cvt.s64.s32 	%rd208, %r339;
	add.s64 	%rd209, %rd2, %rd208;
	mul.wide.s32 	%rd210, %r427, 4;
	add.s64 	%rd211, %rd209, %rd210;
	atom.relaxed.cas.b32 	%r340, [%rd211], %r426, %r160;
	mov.u32 	%r426, %r160;
	mov.u32 	%r427, %r159;
	mov.u32 	%r428, %r158;
	bra.uni 	$L__BB6_86;
$L__BB6_88:
	setp.eq.s32 	%p73, %r161, 0;
	mov.b32 	%r438, 0;
	@%p73 bra 	$L__BB6_93;
	add.s32 	%r359, %r161, -1;
	div.u32 	%r437, %r359, %r4;
	mul.lo.s32 	%r360, %r437, %r4;
	sub.s32 	%r436, %r359, %r360;
	mul.lo.s32 	%r361, %r437, %r7;
	cvt.s64.s32 	%rd228, %r361;
	add.s64 	%rd229, %rd2, %rd228;
	mul.wide.s32 	%rd230, %r436, 4;
	add.s64 	%rd231, %rd229, %rd230;
	ld.u32 	%r175, [%rd231];
	setp.eq.s32 	%p74, %r175, %r161;
	mov.u32 	%r438, %r161;
	@%p74 bra 	$L__BB6_93;
	mov.u32 	%r438, %r175;
$L__BB6_91:
	add.s32 	%r362, %r438, -1;
	div.u32 	%r179, %r362, %r4;
	mul.lo.s32 	%r363, %r179, %r4;
	sub.s32 	%r180, %r362, %r363;
	mul.lo.s32 	%r364, %r179, %r7;
	cvt.s64.s32 	%rd232, %r364;
	add.s64 	%rd233, %rd2, %rd232;
	mul.wide.s32 	%rd234, %r180, 4;
	add.s64 	%rd235, %rd233, %rd234;
	ld.u32 	%r181, [%rd235];
	setp.eq.s32 	%p75, %r181, %r438;
	@%p75 bra 	$L__BB6_93;
	mul.lo.s32 	%r365, %r437, %r7;
	cvt.s64.s32 	%rd236, %r365;
	add.s64 	%rd237, %rd2, %rd236;
	mul.wide.s32 	%rd238, %r436, 4;
	add.s64 	%rd239, %rd237, %rd238;
	atom.relaxed.cas.b32 	%r366, [%rd239], %r438, %r181;
	mov.u32 	%r438, %r181;
	mov.u32 	%r436, %r180;
	mov.u32 	%r437, %r179;
	bra.uni 	$L__BB6_91;
$L__BB6_93:
	setp.ne.s32 	%p76, %r434, %r438;
	@%p76 bra 	$L__BB6_80;
$L__BB6_94:
	ret;

}
	// .globl	_Z27batchPathCompression_kernelP19NppiImageDescriptoriii
.visible .entry _Z27batchPathCompression_kernelP19NppiImageDescriptoriii(
	.param .u64 .ptr .align 1 _Z27batchPathCompression_kernelP19NppiImageDescriptoriii_param_0,
	.param .u32 _Z27batchPathCompression_kernelP19NppiImageDescriptoriii_param_1,
	.param .u32 _Z27batchPathCompression_kernelP19NppiImageDescriptoriii_param_2,
	.param .u32 _Z27batchPathCompression_kernelP19NppiImageDescriptoriii_param_3
)
{
	.reg .pred 	%p<8>;
	.reg .b32 	%r<41>;
	.reg .b64 	%rd<23>;

	ld.param.u64 	%rd4, [_Z27batchPathCompression_kernelP19NppiImageDescriptoriii_param_0];
	ld.param.u32 	%r17, [_Z27batchPathCompression_kernelP19NppiImageDescriptoriii_param_1];
	mov.u32 	%r1, %ctaid.z;
	setp.ge.s32 	%p1, %r1, %r17;
	@%p1 bra 	$L__BB7_8;
	cvta.to.global.u64 	%rd5, %rd4;
	mov.u32 	%r18, %ctaid.x;
	mov.u32 	%r19, %ntid.x;
	mov.u32 	%r20, %tid.x;
	mad.lo.s32 	%r2, %r18, %r19, %r20;
	mov.u32 	%r21, %ctaid.y;
	mov.u32 	%r22, %ntid.y;
	mov.u32 	%r23, %tid.y;
	mad.lo.s32 	%r24, %r21, %r22, %r23;
	mul.wide.u32 	%rd6, %r1, 24;
	add.s64 	%rd7, %rd5, %rd6;
	add.s64 	%rd1, %rd7, 12;
	ld.global.u32 	%r4, [%rd7+12];
	ld.global.u32 	%r25, [%rd7+16];
	setp.ge.s32 	%p2, %r2, %r4;
	setp.ge.s32 	%p3, %r24, %r25;
	or.pred  	%p4, %p2, %p3;
	@%p4 bra 	$L__BB7_8;
	ld.global.u64 	%rd2, [%rd1+-12];
	ld.global.u32 	%r5, [%rd1+-4];
	mul.lo.s32 	%r28, %r5, %r24;
	cvt.s64.s32 	%rd8, %r28;
	add.s64 	%rd9, %rd2, %rd8;
	mul.wide.s32 	%rd10, %r2, 4;
	add.s64 	%rd3, %rd9, %rd10;
	ld.u32 	%r6, [%rd3];
	setp.eq.s32 	%p5, %r6, 0;
	mov.b32 	%r40, 0;
	@%p5 bra 	$L__BB7_7;
	add.s32 	%r29, %r6, -1;
	div.u32 	%r39, %r29, %r4;
	mul.lo.s32 	%r30, %r39, %r4;
	sub.s32 	%r38, %r29, %r30;
	mul.lo.s32 	%r31, %r39, %r5;
	cvt.s64.s32 	%rd11, %r31;
	add.s64 	%rd12, %rd2, %rd11;
	mul.wide.s32 	%rd13, %r38, 4;
	add.s64 	%rd14, %rd12, %rd13;
	ld.u32 	%r9, [%rd14];
	setp.eq.s32 	%p6, %r9, %r6;
	mov.u32 	%r40, %r6;
	@%p6 bra 	$L__BB7_7;
	mov.u32 	%r40, %r9;
$L__BB7_5:
	add.s32 	%r32, %r40, -1;
	div.u32 	%r13, %r32, %r4;
	mul.lo.s32 	%r33, %r13, %r4;
	sub.s32 	%r14, %r32, %r33;
	mul.lo.s32 	%r34, %r13, %r5;
	cvt.s64.s32 	%rd15, %r34;
	add.s64 	%rd16, %rd2, %rd15;
	mul.wide.s32 	%rd17, %r14, 4;
	add.s64 	%rd18, %rd16, %rd17;
	ld.u32 	%r15, [%rd18];
	setp.eq.s32 	%p7, %r15, %r40;
	@%p7 bra 	$L__BB7_7;
	mul.lo.s32 	%r35, %r39, %r5;
	cvt.s64.s32 	%rd19, %r35;
	add.s64 	%rd20, %rd2, %rd19;
	mul.wide.s32 	%rd21, %r38, 4;
	add.s64 	%rd22, %rd20, %rd21;
	atom.relaxed.cas.b32 	%r36, [%rd22], %r40, %r15;
	mov.u32 	%r40, %r15;
	mov.u32 	%r38, %r14;
	mov.u32 	%r39, %r13;
	bra.uni 	$L__BB7_5;
$L__BB7_7:
	st.u32 	[%rd3], %r40;
$L__BB7_8:
	ret;

}
	// .globl	_Z27batchConvertTo0Based_kernelP19NppiImageDescriptoriii
.visible .entry _Z27batchConvertTo0Based_kernelP19NppiImageDescriptoriii(
	.param .u64 .ptr .align 1 _Z27batchConvertTo0Based_kernelP19NppiImageDescriptoriii_param_0,
	.param .u32 _Z27batchConvertTo0Based_kernelP19NppiImageDescriptoriii_param_1,
	.param .u32 _Z27batchConvertTo0Based_kernelP19NppiImageDescriptoriii_param_2,
	.param .u32 _Z27batchConvertTo0Based_kernelP19NppiImageDescriptoriii_param_3
)
{
	.reg .pred 	%p<5>;
	.reg .b32 	%r<19>;
	.reg .b64 	%rd<12>;

	ld.param.u64 	%rd2, [_Z27batchConvertTo0Based_kernelP19NppiImageDescriptoriii_param_0];
	ld.param.u32 	%r4, [_Z27batchConvertTo0Based_kernelP19NppiImageDescriptoriii_param_1];
	mov.u32 	%r1, %ctaid.z;
	setp.ge.s32 	%p1, %r1, %r4;
	@%p1 bra 	$L__BB8_3;
	cvta.to.global.u64 	%rd3, %rd2;
	mov.u32 	%r5, %ctaid.x;
	mov.u32 	%r6, %ntid.x;
	mov.u32 	%r7, %tid.x;
	mad.lo.s32 	%r2, %r5, %r6, %r7;
	mov.u32 	%r8, %ctaid.y;
	mov.u32 	%r9, %ntid.y;
	mov.u32 	%r10, %tid.y;
	mad.lo.s32 	%r11, %r8, %r9, %r10;
	mul.wide.u32 	%rd4, %r1, 24;
	add.s64 	%rd5, %rd3, %rd4;
	add.s64 	%rd1, %rd5, 12;
	ld.global.u32 	%r12, [%rd5+12];
	ld.global.u32 	%r13, [%rd5+16];
	setp.ge.s32 	%p2, %r2, %r12;
	setp.ge.s32 	%p3, %r11, %r13;
	or.pred  	%p4, %p2, %p3;
	@%p4 bra 	$L__BB8_3;
	ld.global.u64 	%rd6, [%rd1+-12];
	cvta.to.global.u64 	%rd7, %rd6;
	ld.global.u32 	%r15, [%rd1+-4];
	mul.lo.s32 	%r16, %r15, %r11;
	cvt.s64.s32 	%rd8, %r16;
	add.s64 	%rd9, %rd7, %rd8;
	mul.wide.s32 	%rd10, %r2, 4;
	add.s64 	%rd11, %rd9, %rd10;
	ld.global.u32 	%r17, [%rd11];
	add.s32 	%r18, %r17, -1;
	st.global.u32 	[%rd11], %r18;
$L__BB8_3:
	ret;

}


// ===== COMPILED SASS (sm_100) =====

	.target	sm_100

	.elftype	@"ET_EXEC"


//--------------------- .note.nv.tkinfo           --------------------------
	.section	.note.nv.tkinfo,"",@"SHT_NOTE"
	.sectionflags	@"SHF_NOTE_NV_TKINFO"
	.tkinfo
        /*0018*/ 	.word	0x00000002
        /*0030*/ 	.string	""
        /*0030*/ 	.string	"ptxas"
        /*0030*/ 	.string	"Cuda compilation tools, release 13.0, V13.0.88"
        /*0030*/ 	.string	"Build cuda_13.0.r13.0/compiler.36424714_0"
        /*0030*/ 	.string	"-arch sm_100 -m 64 "



//--------------------- .note.nv.cuinfo           --------------------------
	.section	.note.nv.cuinfo,"",@"SHT_NOTE"
	.sectionflags	@"SHF_NOTE_NV_CUINFO"
        /*0018*/ 	.short	0x0002
        /*001a*/ 	.short	0x0064
        /*001c*/ 	.short	0x0082
	.zero		2


//--------------------- .nv.info                  --------------------------
	.section	.nv.info,"",@"SHT_CUDA_INFO"
	.align	4


	//----- nvinfo : EIATTR_REGCOUNT
	.align		4
        /*0000*/ 	.byte	0x04, 0x2f
        /*0002*/ 	.short	(.L_1 - .L_0)
	.align		4
.L_0:
        /*0004*/ 	.word	index@(_Z17initLabels_kernelPKhiPjiii)
        /*0008*/ 	.word	0x0000000a


	//----- nvinfo : EIATTR_FRAME_SIZE
	.align		4
.L_1:
        /*000c*/ 	.byte	0x04, 0x11
        /*000e*/ 	.short	(.L_3 - .L_2)
	.align		4
.L_2:
        /*0010*/ 	.word	index@(_Z17initLabels_kernelPKhiPjiii)
        /*0014*/ 	.word	0x00000000


	//----- nvinfo : EIATTR_REGCOUNT
	.align		4
.L_3:
        /*0018*/ 	.byte	0x04, 0x2f
        /*001a*/ 	.short	(.L_5 - .L_4)
	.align		4
.L_4:
        /*001c*/ 	.word	index@(_Z21localMerge4Way_kernelPKhiPjiii)
        /*0020*/ 	.word	0x00000020


	//----- nvinfo : EIATTR_FRAME_SIZE
	.align		4
.L_5:
        /*0024*/ 	.byte	0x04, 0x11
        /*0026*/ 	.short	(.L_7 - .L_6)
	.align		4
.L_6:
        /*0028*/ 	.word	index@(_Z21localMerge4Way_kernelPKhiPjiii)
        /*002c*/ 	.word	0x00000000


	//----- nvinfo : EIATTR_REGCOUNT
	.align		4
.L_7:
        /*0030*/ 	.byte	0x04, 0x2f
        /*0032*/ 	.short	(.L_9 - .L_8)
	.align		4
.L_8:
        /*0034*/ 	.word	index@(_Z21localMerge8Way_kernelPKhiPjiii)
        /*0038*/ 	.word	0x00000020


	//----- nvinfo : EIATTR_FRAME_SIZE
	.align		4
.L_9:
        /*003c*/ 	.byte	0x04, 0x11
        /*003e*/ 	.short	(.L_11 - .L_10)
	.align		4
.L_10:
        /*0040*/ 	.word	index@(_Z21localMerge8Way_kernelPKhiPjiii)
        /*0044*/ 	.word	0x00000000


	//----- nvinfo : EIATTR_REGCOUNT
	.align		4
.L_11:
        /*0048*/ 	.byte	0x04, 0x2f
        /*004a*/ 	.short	(.L_13 - .L_12)
	.align		4
.L_12:
        /*004c*/ 	.word	index@(_Z22pathCompression_kernelPjiii)
        /*0050*/ 	.word	0x00000014


	//----- nvinfo : EIATTR_FRAME_SIZE
	.align		4
.L_13:
        /*0054*/ 	.byte	0x04, 0x11
        /*0056*/ 	.short	(.L_15 - .L_14)
	.align		4
.L_14:
        /*0058*/ 	.word	index@(_Z22pathCompression_kernelPjiii)
        /*005c*/ 	.word	0x00000000


	//----- nvinfo : EIATTR_REGCOUNT
	.align		4
.L_15:
        /*0060*/ 	.byte	0x04, 0x2f
        /*0062*/ 	.short	(.L_17 - .L_16)
	.align		4
.L_16:
        /*0064*/ 	.word	index@(_Z22convertTo0Based_kernelPjiii)
        /*0068*/ 	.word	0x00000008


	//----- nvinfo : EIATTR_FRAME_SIZE
	.align		4
.L_17:
        /*006c*/ 	.byte	0x04, 0x11
        /*006e*/ 	.short	(.L_19 - .L_18)
	.align		4
.L_18:
        /*0070*/ 	.word	index@(_Z22convertTo0Based_kernelPjiii)
        /*0074*/ 	.word	0x00000000


	//----- nvinfo : EIATTR_REGCOUNT
	.align		4
.L_19:
        /*0078*/ 	.byte	0x04, 0x2f
        /*007a*/ 	.short	(.L_21 - .L_20)
	.align		4
.L_20:
        /*007c*/ 	.word	index@(_Z22batchInitLabels_kernelPK19NppiImageDescriptorPS_iii)
        /*0080*/ 	.word	0x0000000c


	//----- nvinfo : EIATTR_FRAME_SIZE
	.align		4
.L_21:
        /*0084*/ 	.byte	0x04, 0x11
        /*0086*/ 	.short	(.L_23 - .L_22)
	.align		4
.L_22:
        /*0088*/ 	.word	index@(_Z22batchInitLabels_kernelPK19NppiImageDescriptorPS_iii)
        /*008c*/ 	.word	0x00000000


	//----- nvinfo : EIATTR_REGCOUNT
	.align		4
.L_23:
        /*0090*/ 	.byte	0x04, 0x2f
        /*0092*/ 	.short	(.L_25 - .L_24)
	.align		4
.L_24:
        /*0094*/ 	.word	index@(_Z26batchLocalMerge8Way_kernelPK19NppiImageDescriptorPS_iii)
        /*0098*/ 	.word	0x00000020


	//----- nvinfo : EIATTR_FRAME_SIZE
	.align		4
.L_25:
        /*009c*/ 	.byte	0x04, 0x11
        /*009e*/ 	.short	(.L_27 - .L_26)
	.align		4
.L_26:
        /*00a0*/ 	.word	index@(_Z26batchLocalMerge8Way_kernelPK19NppiImageDescriptorPS_iii)
        /*00a4*/ 	.word	0x00000000


	//----- nvinfo : EIATTR_REGCOUNT
	.align		4
.L_27:
        /*00a8*/ 	.byte	0x04, 0x2f
        /*00aa*/ 	.short	(.L_29 - .L_28)
	.align		4
.L_28:
        /*00ac*/ 	.word	index@(_Z27batchPathCompression_kernelP19NppiImageDescriptoriii)
        /*00b0*/ 	.word	0x0000001a


	//----- nvinfo : EIATTR_FRAME_SIZE
	.align		4
.L_29:
        /*00b4*/ 	.byte	0x04, 0x11
        /*00b6*/ 	.short	(.L_31 - .L_30)
	.align		4
.L_30:
        /*00b8*/ 	.word	index@(_Z27batchPathCompression_kernelP19NppiImageDescriptoriii)
        /*00bc*/ 	.word	0x00000000


	//----- nvinfo : EIATTR_REGCOUNT
	.align		4
.L_31:
        /*00c0*/ 	.byte	0x04, 0x2f
        /*00c2*/ 	.short	(.L_33 - .L_32)
	.align		4
.L_32:
        /*00c4*/ 	.word	index@(_Z27batchConvertTo0Based_kernelP19NppiImageDescriptoriii)
        /*00c8*/ 	.word	0x0000000c


	//----- nvinfo : EIATTR_FRAME_SIZE
	.align		4
.L_33:
        /*00cc*/ 	.byte	0x04, 0x11
        /*00ce*/ 	.short	(.L_35 - .L_34)
	.align		4
.L_34:
        /*00d0*/ 	.word	index@(_Z27batchConvertTo0Based_kernelP19NppiImageDescriptoriii)
        /*00d4*/ 	.word	0x00000000


	//----- nvinfo : EIATTR_MIN_STACK_SIZE
	.align		4
.L_35:
        /*00d8*/ 	.byte	0x04, 0x12
        /*00da*/ 	.short	(.L_37 - .L_36)
	.align		4
.L_36:
        /*00dc*/ 	.word	index@(_Z27batchConvertTo0Based_kernelP19NppiImageDescriptoriii)
        /*00e0*/ 	.word	0x00000000


	//----- nvinfo : EIATTR_MIN_STACK_SIZE
	.align		4
.L_37:
        /*00e4*/ 	.byte	0x04, 0x12
        /*00e6*/ 	.short	(.L_39 - .L_38)
	.align		4
.L_38:
        /*00e8*/ 	.word	index@(_Z27batchPathCompression_kernelP19NppiImageDescriptoriii)
        /*00ec*/ 	.word	0x00000000


	//----- nvinfo : EIATTR_MIN_STACK_SIZE
	.align		4
.L_39:
        /*00f0*/ 	.byte	0x04, 0x12
        /*00f2*/ 	.short	(.L_41 - .L_40)
	.align		4
.L_40:
        /*00f4*/ 	.word	index@(_Z26batchLocalMerge8Way_kernelPK19NppiImageDescriptorPS_iii)
        /*00f8*/ 	.word	0x00000000


	//----- nvinfo : EIATTR_MIN_STACK_SIZE
	.align		4
.L_41:
        /*00fc*/ 	.byte	0x04, 0x12
        /*00fe*/ 	.short	(.L_43 - .L_42)
	.align		4
.L_42:
        /*0100*/ 	.word	index@(_Z22batchInitLabels_kernelPK19NppiImageDescriptorPS_iii)
        /*0104*/ 	.word	0x00000000


	//----- nvinfo : EIATTR_MIN_STACK_SIZE
	.align		4
.L_43:
        /*0108*/ 	.byte	0x04, 0x12
        /*010a*/ 	.short	(.L_45 - .L_44)
	.align		4
.L_44:
        /*010c*/ 	.word	index@(_Z22convertTo0Based_kernelPjiii)
        /*0110*/ 	.word	0x00000000


	//----- nvinfo : EIATTR_MIN_STACK_SIZE
	.align		4
.L_45:
        /*0114*/ 	.byte	0x04, 0x12
        /*0116*/ 	.short	(.L_47 - .L_46)
	.align		4
.L_46:
        /*0118*/ 	.word	index@(_Z22pathCompression_kernelPjiii)
        /*011c*/ 	.word	0x00000000


	//----- nvinfo : EIATTR_MIN_STACK_SIZE
	.align		4
.L_47:
        /*0120*/ 	.byte	0x04, 0x12
        /*0122*/ 	.short	(.L_49 - .L_48)
	.align		4
.L_48:
        /*0124*/ 	.word	index@(_Z21localMerge8Way_kernelPKhiPjiii)
        /*0128*/ 	.word	0x00000000


	//----- nvinfo : EIATTR_MIN_STACK_SIZE
	.align		4
.L_49:
        /*012c*/ 	.byte	0x04, 0x12
        /*012e*/ 	.short	(.L_51 - .L_50)
	.align		4
.L_50:
        /*0130*/ 	.word	index@(_Z21localMerge4Way_kernelPKhiPjiii)
        /*0134*/ 	.word	0x00000000


	//----- nvinfo : EIATTR_MIN_STACK_SIZE
	.align		4
.L_51:
        /*0138*/ 	.byte	0x04, 0x12
        /*013a*/ 	.short	(.L_53 - .L_52)
	.align		4
.L_52:
        /*013c*/ 	.word	index@(_Z17initLabels_kernelPKhiPjiii)
        /*0140*/ 	.word	0x00000000
.L_53:


//--------------------- .nv.compat                --------------------------
	.section	.nv.compat,"",@"SHT_CUDA_COMPAT_INFO"
	.align	4
        /*0000*/ 	.byte	0x02, 0x09, 0x00, 0x00, 0x02, 0x02, 0x01, 0x00, 0x02, 0x05, 0x05, 0x00, 0x03, 0x07, 0x01, 0x01
        /*0010*/ 	.byte	0x02, 0x03, 0x00, 0x00, 0x02, 0x06, 0x01, 0x00, 0x04, 0x0b, 0x08, 0x00, 0x09, 0x00, 0x00, 0x00
        /*0020*/ 	.byte	0x00, 0x00, 0x00, 0x00


//--------------------- .nv.info._Z27batchConvertTo0Based_kernelP19NppiImageDescriptoriii --------------------------
	.section	.nv.info._Z27batchConvertTo0Based_kernelP19NppiImageDescriptoriii,"",@"SHT_CUDA_INFO"
	.sectionflags	@""
	.align	4


	//----- nvinfo : EIATTR_CUDA_API_VERSION
	.align		4
        /*0000*/ 	.byte	0x04, 0x37
        /*0002*/ 	.short	(.L_55 - .L_54)
.L_54:
        /*0004*/ 	.word	0x00000082


	//----- nvinfo : EIATTR_KPARAM_INFO
	.align		4
.L_55:
        /*0008*/ 	.byte	0x04, 0x17
        /*000a*/ 	.short	(.L_57 - .L_56)
.L_56:
        /*000c*/ 	.word	0x00000000
        /*0010*/ 	.short	0x0003
        /*0012*/ 	.short	0x0010
        /*0014*/ 	.byte	0x00, 0xf0, 0x11, 0x00


	//----- nvinfo : EIATTR_KPARAM_INFO
	.align		4
.L_57:
        /*0018*/ 	.byte	0x04, 0x17
        /*001a*/ 	.short	(.L_59 - .L_58)
.L_58:
        /*001c*/ 	.word	0x00000000
        /*0020*/ 	.short	0x0002
        /*0022*/ 	.short	0x000c
        /*0024*/ 	.byte	0x00, 0xf0, 0x11, 0x00


	//----- nvinfo : EIATTR_KPARAM_INFO
	.align		4
.L_59:
        /*0028*/ 	.byte	0x04, 0x17
        /*002a*/ 	.short	(.L_61 - .L_60)
.L_60:
        /*002c*/ 	.word	0x00000000
        /*0030*/ 	.short	0x0001
        /*0032*/ 	.short	0x0008
        /*0034*/ 	.byte	0x00, 0xf0, 0x11, 0x00


	//----- nvinfo : EIATTR_KPARAM_INFO
	.align		4
.L_61:
        /*0038*/ 	.byte	0x04, 0x17
        /*003a*/ 	.short	(.L_63 - .L_62)
.L_62:
        /*003c*/ 	.word	0x00000000
        /*0040*/ 	.short	0x0000
        /*0042*/ 	.short	0x0000
        /*0044*/ 	.byte	0x00, 0xf5, 0x21, 0x00


	//----- nvinfo : EIATTR_SPARSE_MMA_MASK
	.align		4
.L_63:
        /*0048*/ 	.byte	0x03, 0x50
        /*004a*/ 	.short	0x0000


	//----- nvinfo : EIATTR_MAXREG_COUNT
	.align		4
        /*004c*/ 	.byte	0x03, 0x1b
        /*004e*/ 	.short	0x00ff


	//----- nvinfo : EIATTR_MERCURY_ISA_VERSION
	.align		4
        /*0050*/ 	.byte	0x03, 0x5f
        /*0052*/ 	.short	0x0101


	//----- nvinfo : EIATTR_VRC_CTA_INIT_COUNT
	.align		4
        /*0054*/ 	.byte	0x02, 0x4a
	.zero		1
	.zero		1


	//----- nvinfo : EIATTR_EXIT_INSTR_OFFSETS
	.align		4
        /*0058*/ 	.byte	0x04, 0x1c
        /*005a*/ 	.short	(.L_65 - .L_64)


	//   ....[0]....
.L_64:
        /*005c*/ 	.word	0x00000040


	//   ....[1]....
        /*0060*/ 	.word	0x00000140


	//   ....[2]....
        /*0064*/ 	.word	0x000001e0


	//----- nvinfo : EIATTR_CBANK_PARAM_SIZE
	.align		4
.L_65:
        /*0068*/ 	.byte	0x03, 0x19
        /*006a*/ 	.short	0x0014


	//----- nvinfo : EIATTR_PARAM_CBANK
	.align		4
        /*006c*/ 	.byte	0x04, 0x0a
        /*006e*/ 	.short	(.L_67 - .L_66)
	.align		4
.L_66:
        /*0070*/ 	.word	index@(.nv.constant0._Z27batchConvertTo0Based_kernelP19NppiImageDescriptoriii)
        /*0074*/ 	.short	0x0380
        /*0076*/ 	.short	0x0014


	//----- nvinfo : EIATTR_SW_WAR
	.align		4
.L_67:
        /*0078*/ 	.byte	0x04, 0x36
        /*007a*/ 	.short	(.L_69 - .L_68)
.L_68:
        /*007c*/ 	.word	0x00000008
.L_69:


//--------------------- .nv.info._Z27batchPathCompression_kernelP19NppiImageDescriptoriii --------------------------
	.section	.nv.info._Z27batchPathCompression_kernelP19NppiImageDescriptoriii,"",@"SHT_CUDA_INFO"
	.sectionflags	@""
	.align	4


	//----- nvinfo : EIATTR_CUDA_API_VERSION
	.align		4
        /*0000*/ 	.byte	0x04, 0x37
        /*0002*/ 	.short	(.L_71 - .L_70)
.L_70:
        /*0004*/ 	.word	0x00000082


	//----- nvinfo : EIATTR_KPARAM_INFO
	.align		4
.L_71:
        /*0008*/ 	.byte	0x04, 0x17
        /*000a*/ 	.short	(.L_73 - .L_72)
.L_72:
        /*000c*/ 	.word	0x00000000
        /*0010*/ 	.short	0x0003
        /*0012*/ 	.short	0x0010
        /*0014*/ 	.byte	0x00, 0xf0, 0x11, 0x00


	//----- nvinfo : EIATTR_KPARAM_INFO
	.align		4
.L_73:
        /*0018*/ 	.byte	0x04, 0x17
        /*001a*/ 	.short	(.L_75 - .L_74)
.L_74:
        /*001c*/ 	.word	0x00000000
        /*0020*/ 	.short	0x0002
        /*0022*/ 	.short	0x000c
        /*0024*/ 	.byte	0x00, 0xf0, 0x11, 0x00


	//----- nvinfo : EIATTR_KPARAM_INFO
	.align		4
.L_75:
        /*0028*/ 	.byte	0x04, 0x17
        /*002a*/ 	.short	(.L_77 - .L_76)
.L_76:
        /*002c*/ 	.word	0x00000000
        /*0030*/ 	.short	0x0001
        /*0032*/ 	.short	0x0008
        /*0034*/ 	.byte	0x00, 0xf0, 0x11, 0x00


	//----- nvinfo : EIATTR_KPARAM_INFO
	.align		4
.L_77:
        /*0038*/ 	.byte	0x04, 0x17
        /*003a*/ 	.short	(.L_79 - .L_78)
.L_78:
        /*003c*/ 	.word	0x00000000
        /*0040*/ 	.short	0x0000
        /*0042*/ 	.short	0x0000
        /*0044*/ 	.byte	0x00, 0xf5, 0x21, 0x00


	//----- nvinfo : EIATTR_SPARSE_MMA_MASK
	.align		4
.L_79:
        /*0048*/ 	.byte	0x03, 0x50
        /*004a*/ 	.short	0x0000


	//----- nvinfo : EIATTR_MAXREG_COUNT
	.align		4
        /*004c*/ 	.byte	0x03, 0x1b
        /*004e*/ 	.short	0x00ff


	//----- nvinfo : EIATTR_MERCURY_ISA_VERSION
	.align		4
        /*0050*/ 	.byte	0x03, 0x5f
        /*0052*/ 	.short	0x0101


	//----- nvinfo : EIATTR_VRC_CTA_INIT_COUNT
	.align		4
        /*0054*/ 	.byte	0x02, 0x4a
	.zero		1
	.zero		1


	//----- nvinfo : EIATTR_EXIT_INSTR_OFFSETS
	.align		4
        /*0058*/ 	.byte	0x04, 0x1c
        /*005a*/ 	.short	(.L_81 - .L_80)


	//   ....[0]....
.L_80:
        /*005c*/ 	.word	0x00000040


	//   ....[1]....
        /*0060*/ 	.word	0x00000140


	//   ....[2]....
        /*0064*/ 	.word	0x00000720


	//----- nvinfo : EIATTR_CRS_STACK_SIZE
	.align		4
.L_81:
        /*0068*/ 	.byte	0x04, 0x1e
        /*006a*/ 	.short	(.L_83 - .L_82)
.L_82:
        /*006c*/ 	.word	0x00000000


	//----- nvinfo : EIATTR_CBANK_PARAM_SIZE
	.align		4
.L_83:
        /*0070*/ 	.byte	0x03, 0x19
        /*0072*/ 	.short	0x0014


	//----- nvinfo : EIATTR_PARAM_CBANK
	.align		4
        /*0074*/ 	.byte	0x04, 0x0a
        /*0076*/ 	.short	(.L_85 - .L_84)
	.align		4
.L_84:
        /*0078*/ 	.word	index@(.nv.constant0._Z27batchPathCompression_kernelP19NppiImageDescriptoriii)
        /*007c*/ 	.short	0x0380
        /*007e*/ 	.short	0x0014


	//----- nvinfo : EIATTR_SW_WAR
	.align		4
.L_85:
        /*0080*/ 	.byte	0x04, 0x36
        /*0082*/ 	.short	(.L_87 - .L_86)
.L_86:
        /*0084*/ 	.word	0x00000008
.L_87:


//--------------------- .nv.info._Z26batchLocalMerge8Way_kernelPK19NppiImageDescriptorPS_iii --------------------------
	.section	.nv.info._Z26batchLocalMerge8Way_kernelPK19NppiImageDescriptorPS_iii,"",@"SHT_CUDA_INFO"
	.sectionflags	@""
	.align	4


	//----- nvinfo : EIATTR_CUDA_API_VERSION
	.align		4
        /*0000*/ 	.byte	0x04, 0x37
        /*0002*/ 	.short	(.L_89 - .L_88)
.L_88:
        /*0004*/ 	.word	0x00000082


	//----- nvinfo : EIATTR_KPARAM_INFO
	.align		4
.L_89:
        /*0008*/ 	.byte	0x04, 0x17
        /*000a*/ 	.short	(.L_91 - .L_90)
.L_90:
        /*000c*/ 	.word	0x00000000
        /*0010*/ 	.short	0x0004
        /*0012*/ 	.short	0x0018
        /*0014*/ 	.byte	0x00, 0xf0, 0x11, 0x00


	//----- nvinfo : EIATTR_KPARAM_INFO
	.align		4
.L_91:
        /*0018*/ 	.byte	0x04, 0x17
        /*001a*/ 	.short	(.L_93 - .L_92)
.L_92:
        /*001c*/ 	.word	0x00000000
        /*0020*/ 	.short	0x0003
        /*0022*/ 	.short	0x0014
        /*0024*/ 	.byte	0x00, 0xf0, 0x11, 0x00


	//----- nvinfo : EIATTR_KPARAM_INFO
	.align		4
.L_93:
        /*0028*/ 	.byte	0x04, 0x17
        /*002a*/ 	.short	(.L_95 - .L_94)
.L_94:
        /*002c*/ 	.word	0x00000000
        /*0030*/ 	.short	0x0002
        /*0032*/ 	.short	0x0010
        /*0034*/ 	.byte	0x00, 0xf0, 0x11, 0x00


	//----- nvinfo : EIATTR_KPARAM_INFO
	.align		4
.L_95:
        /*0038*/ 	.byte	0x04, 0x17
        /*003a*/ 	.short	(.L_97 - .L_96)
.L_96:
        /*003c*/ 	.word	0x00000000
        /*0040*/ 	.short	0x0001
        /*0042*/ 	.short	0x0008
        /*0044*/ 	.byte	0x00, 0xf5, 0x21, 0x00


	//----- nvinfo : EIATTR_KPARAM_INFO
	.align		4
.L_97:
        /*0048*/ 	.byte	0x04, 0x17
        /*004a*/ 	.short	(.L_99 - .L_98)
.L_98:
        /*004c*/ 	.word	0x00000000
        /*0050*/ 	.short	0x0000
        /*0052*/ 	.short	0x0000
        /*0054*/ 	.byte	0x00, 0xf5, 0x21, 0x00


	//----- nvinfo : EIATTR_SPARSE_MMA_MASK
	.align		4
.L_99:
        /*0058*/ 	.byte	0x03, 0x50
        /*005a*/ 	.short	0x0000


	//----- nvinfo : EIATTR_MAXREG_COUNT
	.align		4
        /*005c*/ 	.byte	0x03, 0x1b
        /*005e*/ 	.short	0x00ff


	//----- nvinfo : EIATTR_MERCURY_ISA_VERSION
	.align		4
        /*0060*/ 	.byte	0x03, 0x5f
        /*0062*/ 	.short	0x0101


	//----- nvinfo : EIATTR_VRC_CTA_INIT_COUNT
	.align		4
        /*0064*/ 	.byte	0x02, 0x4a
	.zero		1
	.zero		1


	//----- nvinfo : EIATTR_EXIT_INSTR_OFFSETS
	.align		4
        /*0068*/ 	.byte	0x04, 0x1c
        /*006a*/ 	.short	(.L_101 - .L_100)


	//   ....[0]....
.L_100:
        /*006c*/ 	.word	0x00000040


	//   ....[1]....
        /*0070*/ 	.word	0x00000140


	//   ....[2]....
        /*0074*/ 	.word	0x000018a0


	//   ....[3]....
        /*0078*/ 	.word	0x000045a0


	//   ....[4]....
        /*007c*/ 	.word	0x000045d0


	//   ....[5]....
        /*0080*/ 	.word	0x00004610


	//   ....[6]....
        /*0084*/ 	.word	0x00005020


	//   ....[7]....
        /*0088*/ 	.word	0x00005210


	//   ....[8]....
        /*008c*/ 	.word	0x00005bc0


	//----- nvinfo : EIATTR_CRS_STACK_SIZE
	.align		4
.L_101:
        /*0090*/ 	.byte	0x04, 0x1e
        /*0092*/ 	.short	(.L_103 - .L_102)
.L_102:
        /*0094*/ 	.word	0x00000000


	//----- nvinfo : EIATTR_CBANK_PARAM_SIZE
	.align		4
.L_103:
        /*0098*/ 	.byte	0x03, 0x19
        /*009a*/ 	.short	0x001c


	//----- nvinfo : EIATTR_PARAM_CBANK
	.align		4
        /*009c*/ 	.byte	0x04, 0x0a
        /*009e*/ 	.short	(.L_105 - .L_104)
	.align		4
.L_104:
        /*00a0*/ 	.word	index@(.nv.constant0._Z26batchLocalMerge8Way_kernelPK19NppiImageDescriptorPS_iii)
        /*00a4*/ 	.short	0x0380
        /*00a6*/ 	.short	0x001c


	//----- nvinfo : EIATTR_SW_WAR
	.align		4
.L_105:
        /*00a8*/ 	.byte	0x04, 0x36
        /*00aa*/ 	.short	(.L_107 - .L_106)
.L_106:
        /*00ac*/ 	.word	0x00000008
.L_107:


//--------------------- .nv.info._Z22batchInitLabels_kernelPK19NppiImageDescriptorPS_iii --------------------------
	.section	.nv.info._Z22batchInitLabels_kernelPK19NppiImageDescriptorPS_iii,"",@"SHT_CUDA_INFO"
	.sectionflags	@""
	.align	4


	//----- nvinfo : EIATTR_CUDA_API_VERSION
	.align		4
        /*0000*/ 	.byte	0x04, 0x37
        /*0002*/ 	.short	(.L_109 - .L_108)
.L_108:
        /*0004*/ 	.word	0x00000082


	//----- nvinfo : EIATTR_KPARAM_INFO
	.align		4
.L_109:
        /*0008*/ 	.byte	0x04, 0x17
        /*000a*/ 	.short	(.L_111 - .L_110)
.L_110:
        /*000c*/ 	.word	0x00000000
        /*0010*/ 	.short	0x0004
        /*0012*/ 	.short	0x0018
        /*0014*/ 	.byte	0x00, 0xf0, 0x11, 0x00


	//----- nvinfo : EIATTR_KPARAM_INFO
	.align		4
.L_111:
        /*0018*/ 	.byte	0x04, 0x17
        /*001a*/ 	.short	(.L_113 - .L_112)
.L_112:
        /*001c*/ 	.word	0x00000000
        /*0020*/ 	.short	0x0003
        /*0022*/ 	.short	0x0014
        /*0024*/ 	.byte	0x00, 0xf0, 0x11, 0x00


	//----- nvinfo : EIATTR_KPARAM_INFO
	.align		4
.L_113:
        /*0028*/ 	.byte	0x04, 0x17
        /*002a*/ 	.short	(.L_115 - .L_114)
.L_114:
        /*002c*/ 	.word	0x00000000
        /*0030*/ 	.short	0x0002
        /*0032*/ 	.short	0x0010
        /*0034*/ 	.byte	0x00, 0xf0, 0x11, 0x00


	//----- nvinfo : EIATTR_KPARAM_INFO
	.align		4
.L_115:
        /*0038*/ 	.byte	0x04, 0x17
        /*003a*/ 	.short	(.L_117 - .L_116)
.L_116:
        /*003c*/ 	.word	0x00000000
        /*0040*/ 	.short	0x0001
        /*0042*/ 	.short	0x0008
        /*0044*/ 	.byte	0x00, 0xf5, 0x21, 0x00


	//----- nvinfo : EIATTR_KPARAM_INFO
	.align		4
.L_117:
        /*0048*/ 	.byte	0x04, 0x17
        /*004a*/ 	.short	(.L_119 - .L_118)
.L_118:
        /*004c*/ 	.word	0x00000000
        /*0050*/ 	.short	0x0000
        /*0052*/ 	.short	0x0000
        /*0054*/ 	.byte	0x00, 0xf5, 0x21, 0x00


	//----- nvinfo : EIATTR_SPARSE_MMA_MASK
	.align		4
.L_119:
        /*0058*/ 	.byte	0x03, 0x50
        /*005a*/ 	.short	0x0000


	//----- nvinfo : EIATTR_MAXREG_COUNT
	.align		4
        /*005c*/ 	.byte	0x03, 0x1b
        /*005e*/ 	.short	0x00ff


	//----- nvinfo : EIATTR_MERCURY_ISA_VERSION
	.align		4
        /*0060*/ 	.byte	0x03, 0x5f
        /*0062*/ 	.short	0x0101


	//----- nvinfo : EIATTR_VRC_CTA_INIT_COUNT
	.align		4
        /*0064*/ 	.byte	0x02, 0x4a
	.zero		1
	.zero		1


	//----- nvinfo : EIATTR_EXIT_INSTR_OFFSETS
	.align		4
        /*0068*/ 	.byte	0x04, 0x1c
        /*006a*/ 	.short	(.L_121 - .L_120)


	//   ....[0]....
.L_120:
        /*006c*/ 	.word	0x00000040


	//   ....[1]....
        /*0070*/ 	.word	0x00000140


	//   ....[2]....
        /*0074*/ 	.word	0x000001e0


	//----- nvinfo : EIATTR_CBANK_PARAM_SIZE
	.align		4
.L_121:
        /*0078*/ 	.byte	0x03, 0x19
        /*007a*/ 	.short	0x001c


	//----- nvinfo : EIATTR_PARAM_CBANK
	.align		4
        /*007c*/ 	.byte	0x04, 0x0a
        /*007e*/ 	.short	(.L_123 - .L_122)
	.align		4
.L_122:
        /*0080*/ 	.word	index@(.nv.constant0._Z22batchInitLabels_kernelPK19NppiImageDescriptorPS_iii)
        /*0084*/ 	.short	0x0380
        /*0086*/ 	.short	0x001c


	//----- nvinfo : EIATTR_SW_WAR
	.align		4
.L_123:
        /*0088*/ 	.byte	0x04, 0x36
        /*008a*/ 	.short	(.L_125 - .L_124)
.L_124:
        /*008c*/ 	.word	0x00000008
.L_125:


//--------------------- .nv.info._Z22convertTo0Based_kernelPjiii --------------------------
	.section	.nv.info._Z22convertTo0Based_kernelPjiii,"",@"SHT_CUDA_INFO"
	.sectionflags	@""
	.align	4


	//----- nvinfo : EIATTR_CUDA_API_VERSION
	.align		4
        /*0000*/ 	.byte	0x04, 0x37
        /*0002*/ 	.short	(.L_127 - .L_126)
.L_126:
        /*0004*/ 	.word	0x00000082


	//----- nvinfo : EIATTR_KPARAM_INFO
	.align		4
.L_127:
        /*0008*/ 	.byte	0x04, 0x17
        /*000a*/ 	.short	(.L_129 - .L_128)
.L_128:
        /*000c*/ 	.word	0x00000000
        /*0010*/ 	.short	0x0003
        /*0012*/ 	.short	0x0010
        /*0014*/ 	.byte	0x00, 0xf0, 0x11, 0x00


	//----- nvinfo : EIATTR_KPARAM_INFO
	.align		4
.L_129:
        /*0018*/ 	.byte	0x04, 0x17
        /*001a*/ 	.short	(.L_131 - .L_130)
.L_130:
        /*001c*/ 	.word	0x00000000
        /*0020*/ 	.short	0x0002
        /*0022*/ 	.short	0x000c
        /*0024*/ 	.byte	0x00, 0xf0, 0x11, 0x00


	//----- nvinfo : EIATTR_KPARAM_INFO
	.align		4
.L_131:
        /*0028*/ 	.byte	0x04, 0x17
        /*002a*/ 	.short	(.L_133 - .L_132)
.L_132:
        /*002c*/ 	.word	0x00000000
        /*0030*/ 	.short	0x0001
        /*0032*/ 	.short	0x0008
        /*0034*/ 	.byte	0x00, 0xf0, 0x11, 0x00


	//----- nvinfo : EIATTR_KPARAM_INFO
	.align		4
.L_133:
        /*0038*/ 	.byte	0x04, 0x17
        /*003a*/ 	.short	(.L_135 - .L_134)
.L_134:
        /*003c*/ 	.word	0x00000000
        /*0040*/ 	.short	0x0000
        /*0042*/ 	.short	0x0000
        /*0044*/ 	.byte	0x00, 0xf5, 0x21, 0x00


	//----- nvinfo : EIATTR_SPARSE_MMA_MASK
	.align		4
.L_135:
        /*0048*/ 	.byte	0x03, 0x50
        /*004a*/ 	.short	0x0000


	//----- nvinfo : EIATTR_MAXREG_COUNT
	.align		4
        /*004c*/ 	.byte	0x03, 0x1b
        /*004e*/ 	.short	0x00ff


	//----- nvinfo : EIATTR_MERCURY_ISA_VERSION
	.align		4
        /*0050*/ 	.byte	0x03, 0x5f
        /*0052*/ 	.short	0x0101


	//----- nvinfo : EIATTR_VRC_CTA_INIT_COUNT
	.align		4
        /*0054*/ 	.byte	0x02, 0x4a
	.zero		1
	.zero		1


	//----- nvinfo : EIATTR_EXIT_INSTR_OFFSETS
	.align		4
        /*0058*/ 	.byte	0x04, 0x1c
        /*005a*/ 	.short	(.L_137 - .L_136)


	//   ....[0]....
.L_136:
        /*005c*/ 	.word	0x000000d0


	//   ....[1]....
        /*0060*/ 	.word	0x00000180


	//----- nvinfo : EIATTR_CBANK_PARAM_SIZE
	.align		4
.L_137:
        /*0064*/ 	.byte	0x03, 0x19
        /*0066*/ 	.short	0x0014


	//----- nvinfo : EIATTR_PARAM_CBANK
	.align		4
        /*0068*/ 	.byte	0x04, 0x0a
        /*006a*/ 	.short	(.L_139 - .L_138)
	.align		4
.L_138:
        /*006c*/ 	.word	index@(.nv.constant0._Z22convertTo0Based_kernelPjiii)
        /*0070*/ 	.short	0x0380
        /*0072*/ 	.short	0x0014


	//----- nvinfo : EIATTR_SW_WAR
	.align		4
.L_139:
        /*0074*/ 	.byte	0x04, 0x36
        /*0076*/ 	.short	(.L_141 - .L_140)
.L_140:
        /*0078*/ 	.word	0x00000008
.L_141:


//--------------------- .nv.info._Z22pathCompression_kernelPjiii --------------------------
	.section	.nv.info._Z22pathCompression_kernelPjiii,"",@"SHT_CUDA_INFO"
	.sectionflags	@""
	.align	4


	//----- nvinfo : EIATTR_CUDA_API_VERSION
	.align		4
        /*0000*/ 	.byte	0x04, 0x37
        /*0002*/ 	.short	(.L_143 - .L_142)
.L_142:
        /*0004*/ 	.word	0x00000082


	//----- nvinfo : EIATTR_KPARAM_INFO
	.align		4
.L_143:
        /*0008*/ 	.byte	0x04, 0x17
        /*000a*/ 	.short	(.L_145 - .L_144)
.L_144:
        /*000c*/ 	.word	0x00000000
        /*0010*/ 	.short	0x0003
        /*0012*/ 	.short	0x0010
        /*0014*/ 	.byte	0x00, 0xf0, 0x11, 0x00


	//----- nvinfo : EIATTR_KPARAM_INFO
	.align		4
.L_145:
        /*0018*/ 	.byte	0x04, 0x17
        /*001a*/ 	.short	(.L_147 - .L_146)
.L_146:
        /*001c*/ 	.word	0x00000000
        /*0020*/ 	.short	0x0002
        /*0022*/ 	.short	0x000c
        /*0024*/ 	.byte	0x00, 0xf0, 0x11, 0x00


	//----- nvinfo : EIATTR_KPARAM_INFO
	.align		4
.L_147:
        /*0028*/ 	.byte	0x04, 0x17
        /*002a*/ 	.short	(.L_149 - .L_148)
.L_148:
        /*002c*/ 	.word	0x00000000
        /*0030*/ 	.short	0x0001
        /*0032*/ 	.short	0x0008
        /*0034*/ 	.byte	0x00, 0xf0, 0x11, 0x00


	//----- nvinfo : EIATTR_KPARAM_INFO
	.align		4
.L_149:
        /*0038*/ 	.byte	0x04, 0x17
        /*003a*/ 	.short	(.L_151 - .L_150)
.L_150:
        /*003c*/ 	.word	0x00000000
        /*0040*/ 	.short	0x0000
        /*0042*/ 	.short	0x0000
        /*0044*/ 	.byte	0x00, 0xf5, 0x21, 0x00


	//----- nvinfo : EIATTR_SPARSE_MMA_MASK
	.align		4
.L_151:
        /*0048*/ 	.byte	0x03, 0x50
        /*004a*/ 	.short	0x0000


	//----- nvinfo : EIATTR_MAXREG_COUNT
	.align		4
        /*004c*/ 	.byte	0x03, 0x1b
        /*004e*/ 	.short	0x00ff


	//----- nvinfo : EIATTR_MERCURY_ISA_VERSION
	.align		4
        /*0050*/ 	.byte	0x03, 0x5f
        /*0052*/ 	.short	0x0101


	//----- nvinfo : EIATTR_VRC_CTA_INIT_COUNT
	.align		4
        /*0054*/ 	.byte	0x02, 0x4a
	.zero		1
	.zero		1


	//----- nvinfo : EIATTR_EXIT_INSTR_OFFSETS
	.align		4
        /*0058*/ 	.byte	0x04, 0x1c
        /*005a*/ 	.short	(.L_153 - .L_152)


	//   ....[0]....
.L_152:
        /*005c*/ 	.word	0x000000d0


	//   ....[1]....
        /*0060*/ 	.word	0x000006e0


	//----- nvinfo : EIATTR_CRS_STACK_SIZE
	.align		4
.L_153:
        /*0064*/ 	.byte	0x04, 0x1e
        /*0066*/ 	.short	(.L_155 - .L_154)
.L_154:
        /*0068*/ 	.word	0x00000000


	//----- nvinfo : EIATTR_CBANK_PARAM_SIZE
	.align		4
.L_155:
        /*006c*/ 	.byte	0x03, 0x19
        /*006e*/ 	.short	0x0014


	//----- nvinfo : EIATTR_PARAM_CBANK
	.align		4
        /*0070*/ 	.byte	0x04, 0x0a
        /*0072*/ 	.short	(.L_157 - .L_156)
	.align		4
.L_156:
        /*0074*/ 	.word	index@(.nv.constant0._Z22pathCompression_kernelPjiii)
        /*0078*/ 	.short	0x0380
        /*007a*/ 	.short	0x0014


	//----- nvinfo : EIATTR_SW_WAR
	.align		4
.L_157:
        /*007c*/ 	.byte	0x04, 0x36
        /*007e*/ 	.short	(.L_159 - .L_158)
.L_158:
        /*0080*/ 	.word	0x00000008
.L_159:


//--------------------- .nv.info._Z21localMerge8Way_kernelPKhiPjiii --------------------------
	.section	.nv.info._Z21localMerge8Way_kernelPKhiPjiii,"",@"SHT_CUDA_INFO"
	.sectionflags	@""
	.align	4


	//----- nvinfo : EIATTR_CUDA_API_VERSION
	.align		4
        /*0000*/ 	.byte	0x04, 0x37
        /*0002*/ 	.short	(.L_161 - .L_160)
.L_160:
        /*0004*/ 	.word	0x00000082


	//----- nvinfo : EIATTR_KPARAM_INFO
	.align		4
.L_161:
        /*0008*/ 	.byte	0x04, 0x17
        /*000a*/ 	.short	(.L_163 - .L_162)
.L_162:
        /*000c*/ 	.word	0x00000000
        /*0010*/ 	.short	0x0005
        /*0012*/ 	.short	0x0020
        /*0014*/ 	.byte	0x00, 0xf0, 0x11, 0x00


	//----- nvinfo : EIATTR_KPARAM_INFO
	.align		4
.L_163:
        /*0018*/ 	.byte	0x04, 0x17
        /*001a*/ 	.short	(.L_165 - .L_164)
.L_164:
        /*001c*/ 	.word	0x00000000
        /*0020*/ 	.short	0x0004
        /*0022*/ 	.short	0x001c
        /*0024*/ 	.byte	0x00, 0xf0, 0x11, 0x00


	//----- nvinfo : EIATTR_KPARAM_INFO
	.align		4
.L_165:
        /*0028*/ 	.byte	0x04, 0x17
        /*002a*/ 	.short	(.L_167 - .L_166)
.L_166:
        /*002c*/ 	.word	0x00000000
        /*0030*/ 	.short	0x0003
        /*0032*/ 	.short	0x0018
        /*0034*/ 	.byte	0x00, 0xf0, 0x11, 0x00


	//----- nvinfo : EIATTR_KPARAM_INFO
	.align		4
.L_167:
        /*0038*/ 	.byte	0x04, 0x17
        /*003a*/ 	.short	(.L_169 - .L_168)
.L_168:
        /*003c*/ 	.word	0x00000000
        /*0040*/ 	.short	0x0002
        /*0042*/ 	.short	0x0010
        /*0044*/ 	.byte	0x00, 0xf5, 0x21, 0x00


	//----- nvinfo : EIATTR_KPARAM_INFO
	.align		4
.L_169:
        /*0048*/ 	.byte	0x04, 0x17
        /*004a*/ 	.short	(.L_171 - .L_170)
.L_170:
        /*004c*/ 	.word	0x00000000
        /*0050*/ 	.short	0x0001
        /*0052*/ 	.short	0x0008
        /*0054*/ 	.byte	0x00, 0xf0, 0x11, 0x00


	//----- nvinfo : EIATTR_KPARAM_INFO
	.align		4
.L_171:
        /*0058*/ 	.byte	0x04, 0x17
        /*005a*/ 	.short	(.L_173 - .L_172)
.L_172:
        /*005c*/ 	.word	0x00000000
        /*0060*/ 	.short	0x0000
        /*0062*/ 	.short	0x0000
        /*0064*/ 	.byte	0x00, 0xf5, 0x21, 0x00


	//----- nvinfo : EIATTR_SPARSE_MMA_MASK
	.align		4
.L_173:
        /*0068*/ 	.byte	0x03, 0x50
        /*006a*/ 	.short	0x0000


	//----- nvinfo : EIATTR_MAXREG_COUNT
	.align		4
        /*006c*/ 	.byte	0x03, 0x1b
        /*006e*/ 	.short	0x00ff


	//----- nvinfo : EIATTR_MERCURY_ISA_VERSION
	.align		4
        /*0070*/ 	.byte	0x03, 0x5f
        /*0072*/ 	.short	0x0101


	//----- nvinfo : EIATTR_VRC_CTA_INIT_COUNT
	.align		4
        /*0074*/ 	.byte	0x02, 0x4a
	.zero		1
	.zero		1


	//----- nvinfo : EIATTR_EXIT_INSTR_OFFSETS
	.align		4
        /*0078*/ 	.byte	0x04, 0x1c
        /*007a*/ 	.short	(.L_175 - .L_174)


	//   ....[0]....
.L_174:
        /*007c*/ 	.word	0x000000e0


	//   ....[1]....
        /*0080*/ 	.word	0x000018a0


	//   ....[2]....
        /*0084*/ 	.word	0x00004630


	//   ....[3]....
        /*0088*/ 	.word	0x00004660


	//   ....[4]....
        /*008c*/ 	.word	0x000046a0


	//   ....[5]....
        /*0090*/ 	.word	0x00005060


	//   ....[6]....
        /*0094*/ 	.word	0x00005270


	//   ....[7]....
        /*0098*/ 	.word	0x00005bf0


	//----- nvinfo : EIATTR_CRS_STACK_SIZE
	.align		4
.L_175:
        /*009c*/ 	.byte	0x04, 0x1e
        /*009e*/ 	.short	(.L_177 - .L_176)
.L_176:
        /*00a0*/ 	.word	0x00000000


	//----- nvinfo : EIATTR_CBANK_PARAM_SIZE
	.align		4
.L_177:
        /*00a4*/ 	.byte	0x03, 0x19
        /*00a6*/ 	.short	0x0024


	//----- nvinfo : EIATTR_PARAM_CBANK
	.align		4
        /*00a8*/ 	.byte	0x04, 0x0a
        /*00aa*/ 	.short	(.L_179 - .L_178)
	.align		4
.L_178:
        /*00ac*/ 	.word	index@(.nv.constant0._Z21localMerge8Way_kernelPKhiPjiii)
        /*00b0*/ 	.short	0x0380
        /*00b2*/ 	.short	0x0024


	//----- nvinfo : EIATTR_SW_WAR
	.align		4
.L_179:
        /*00b4*/ 	.byte	0x04, 0x36
        /*00b6*/ 	.short	(.L_181 - .L_180)
.L_180:
        /*00b8*/ 	.word	0x00000008
.L_181:


//--------------------- .nv.info._Z21localMerge4Way_kernelPKhiPjiii --------------------------
	.section	.nv.info._Z21localMerge4Way_kernelPKhiPjiii,"",@"SHT_CUDA_INFO"
	.sectionflags	@""
	.align	4


	//----- nvinfo : EIATTR_CUDA_API_VERSION
	.align		4
        /*0000*/ 	.byte	0x04, 0x37
        /*0002*/ 	.short	(.L_183 - .L_182)
.L_182:
        /*0004*/ 	.word	0x00000082


	//----- nvinfo : EIATTR_KPARAM_INFO
	.align		4
.L_183:
        /*0008*/ 	.byte	0x04, 0x17
        /*000a*/ 	.short	(.L_185 - .L_184)
.L_184:
        /*000c*/ 	.word	0x00000000
        /*0010*/ 	.short	0x0005
        /*0012*/ 	.short	0x0020
        /*0014*/ 	.byte	0x00, 0xf0, 0x11, 0x00


	//----- nvinfo : EIATTR_KPARAM_INFO
	.align		4
.L_185:
        /*0018*/ 	.byte	0x04, 0x17
        /*001a*/ 	.short	(.L_187 - .L_186)
.L_186:
        /*001c*/ 	.word	0x00000000
        /*0020*/ 	.short	0x0004
        /*0022*/ 	.short	0x001c
        /*0024*/ 	.byte	0x00, 0xf0, 0x11, 0x00


	//----- nvinfo : EIATTR_KPARAM_INFO
	.align		4
.L_187:
        /*0028*/ 	.byte	0x04, 0x17
        /*002a*/ 	.short	(.L_189 - .L_188)
.L_188:
        /*002c*/ 	.word	0x00000000
        /*0030*/ 	.short	0x0003
        /*0032*/ 	.short	0x0018
        /*0034*/ 	.byte	0x00, 0xf0, 0x11, 0x00


	//----- nvinfo : EIATTR_KPARAM_INFO
	.align		4
.L_189:
        /*0038*/ 	.byte	0x04, 0x17
        /*003a*/ 	.short	(.L_191 - .L_190)
.L_190:
        /*003c*/ 	.word	0x00000000
        /*0040*/ 	.short	0x0002
        /*0042*/ 	.short	0x0010
        /*0044*/ 	.byte	0x00, 0xf5, 0x21, 0x00


	//----- nvinfo : EIATTR_KPARAM_INFO
	.align		4
.L_191:
        /*0048*/ 	.byte	0x04, 0x17
        /*004a*/ 	.short	(.L_193 - .L_192)
.L_192:
        /*004c*/ 	.word	0x00000000
        /*0050*/ 	.short	0x0001
        /*0052*/ 	.short	0x0008
        /*0054*/ 	.byte	0x00, 0xf0, 0x11, 0x00


	//----- nvinfo : EIATTR_KPARAM_INFO
	.align		4
.L_193:
        /*0058*/ 	.byte	0x04, 0x17
        /*005a*/ 	.short	(.L_195 - .L_194)
.L_194:
        /*005c*/ 	.word	0x00000000
        /*0060*/ 	.short	0x0000
        /*0062*/ 	.short	0x0000
        /*0064*/ 	.byte	0x00, 0xf5, 0x21, 0x00


	//----- nvinfo : EIATTR_SPARSE_MMA_MASK
	.align		4
.L_195:
        /*0068*/ 	.byte	0x03, 0x50
        /*006a*/ 	.short	0x0000


	//----- nvinfo : EIATTR_MAXREG_COUNT
	.align		4
        /*006c*/ 	.byte	0x03, 0x1b
        /*006e*/ 	.short	0x00ff


	//----- nvinfo : EIATTR_MERCURY_ISA_VERSION
	.align		4
        /*0070*/ 	.byte	0x03, 0x5f
        /*0072*/ 	.short	0x0101


	//----- nvinfo : EIATTR_VRC_CTA_INIT_COUNT
	.align		4
        /*0074*/ 	.byte	0x02, 0x4a
	.zero		1
	.zero		1


	//----- nvinfo : EIATTR_EXIT_INSTR_OFFSETS
	.align		4
        /*0078*/ 	.byte	0x04, 0x1c
        /*007a*/ 	.short	(.L_197 - .L_196)


	//   ....[0]....
.L_196:
        /*007c*/ 	.word	0x000000e0


	//   ....[1]....
        /*0080*/ 	.word	0x000018d0


	//   ....[2]....
        /*0084*/ 	.word	0x00001960


	//   ....[3]....
        /*0088*/ 	.word	0x000019e0


	//   ....[4]....
        /*008c*/ 	.word	0x000023a0


	//   ....[5]....
        /*0090*/ 	.word	0x000025b0


	//   ....[6]....
        /*0094*/ 	.word	0x00002f30


	//----- nvinfo : EIATTR_CRS_STACK_SIZE
	.align		4
.L_197:
        /*0098*/ 	.byte	0x04, 0x1e
        /*009a*/ 	.short	(.L_199 - .L_198)
.L_198:
        /*009c*/ 	.word	0x00000000


	//----- nvinfo : EIATTR_CBANK_PARAM_SIZE
	.align		4
.L_199:
        /*00a0*/ 	.byte	0x03, 0x19
        /*00a2*/ 	.short	0x0024


	//----- nvinfo : EIATTR_PARAM_CBANK
	.align		4
        /*00a4*/ 	.byte	0x04, 0x0a
        /*00a6*/ 	.short	(.L_201 - .L_200)
	.align		4
.L_200:
        /*00a8*/ 	.word	index@(.nv.constant0._Z21localMerge4Way_kernelPKhiPjiii)
        /*00ac*/ 	.short	0x0380
        /*00ae*/ 	.short	0x0024


	//----- nvinfo : EIATTR_SW_WAR
	.align		4
.L_201:
        /*00b0*/ 	.byte	0x04, 0x36
        /*00b2*/ 	.short	(.L_203 - .L_202)
.L_202:
        /*00b4*/ 	.word	0x00000008
.L_203:


//--------------------- .nv.info._Z17initLabels_kernelPKhiPjiii --------------------------
	.section	.nv.info._Z17initLabels_kernelPKhiPjiii,"",@"SHT_CUDA_INFO"
	.sectionflags	@""
	.align	4


	//----- nvinfo : EIATTR_CUDA_API_VERSION
	.align		4
        /*0000*/ 	.byte	0x04, 0x37
        /*0002*/ 	.short	(.L_205 - .L_204)
.L_204:
        /*0004*/ 	.word	0x00000082


	//----- nvinfo : EIATTR_KPARAM_INFO
	.align		4
.L_205:
        /*0008*/ 	.byte	0x04, 0x17
        /*000a*/ 	.short	(.L_207 - .L_206)
.L_206:
        /*000c*/ 	.word	0x00000000
        /*0010*/ 	.short	0x0005
        /*0012*/ 	.short	0x0020
        /*0014*/ 	.byte	0x00, 0xf0, 0x11, 0x00


	//----- nvinfo : EIATTR_KPARAM_INFO
	.align		4
.L_207:
        /*0018*/ 	.byte	0x04, 0x17
        /*001a*/ 	.short	(.L_209 - .L_208)
.L_208:
        /*001c*/ 	.word	0x00000000
        /*0020*/ 	.short	0x0004
        /*0022*/ 	.short	0x001c
        /*0024*/ 	.byte	0x00, 0xf0, 0x11, 0x00


	//----- nvinfo : EIATTR_KPARAM_INFO
	.align		4
.L_209:
        /*0028*/ 	.byte	0x04, 0x17
        /*002a*/ 	.short	(.L_211 - .L_210)
.L_210:
        /*002c*/ 	.word	0x00000000
        /*0030*/ 	.short	0x0003
        /*0032*/ 	.short	0x0018
        /*0034*/ 	.byte	0x00, 0xf0, 0x11, 0x00


	//----- nvinfo : EIATTR_KPARAM_INFO
	.align		4
.L_211:
        /*0038*/ 	.byte	0x04, 0x17
        /*003a*/ 	.short	(.L_213 - .L_212)
.L_212:
        /*003c*/ 	.word	0x00000000
        /*0040*/ 	.short	0x0002
        /*0042*/ 	.short	0x0010
        /*0044*/ 	.byte	0x00, 0xf5, 0x21, 0x00


	//----- nvinfo : EIATTR_KPARAM_INFO
	.align		4
.L_213:
        /*0048*/ 	.byte	0x04, 0x17
        /*004a*/ 	.short	(.L_215 - .L_214)
.L_214:
        /*004c*/ 	.word	0x00000000
        /*0050*/ 	.short	0x0001
        /*0052*/ 	.short	0x0008
        /*0054*/ 	.byte	0x00, 0xf0, 0x11, 0x00


	//----- nvinfo : EIATTR_KPARAM_INFO
	.align		4
.L_215:
        /*0058*/ 	.byte	0x04, 0x17
        /*005a*/ 	.short	(.L_217 - .L_216)
.L_216:
        /*005c*/ 	.word	0x00000000
        /*0060*/ 	.short	0x0000
        /*0062*/ 	.short	0x0000
        /*0064*/ 	.byte	0x00, 0xf5, 0x21, 0x00


	//----- nvinfo : EIATTR_SPARSE_MMA_MASK
	.align		4
.L_217:
        /*0068*/ 	.byte	0x03, 0x50
        /*006a*/ 	.short	0x0000


	//----- nvinfo : EIATTR_MAXREG_COUNT
	.align		4
        /*006c*/ 	.byte	0x03, 0x1b
        /*006e*/ 	.short	0x00ff


	//----- nvinfo : EIATTR_MERCURY_ISA_VERSION
	.align		4
        /*0070*/ 	.byte	0x03, 0x5f
        /*0072*/ 	.short	0x0101


	//----- nvinfo : EIATTR_VRC_CTA_INIT_COUNT
	.align		4
        /*0074*/ 	.byte	0x02, 0x4a
	.zero		1
	.zero		1


	//----- nvinfo : EIATTR_EXIT_INSTR_OFFSETS
	.align		4
        /*0078*/ 	.byte	0x04, 0x1c
        /*007a*/ 	.short	(.L_219 - .L_218)


	//   ....[0]....
.L_218:
        /*007c*/ 	.word	0x000000d0


	//   ....[1]....
        /*0080*/ 	.word	0x00000180


	//----- nvinfo : EIATTR_CBANK_PARAM_SIZE
	.align		4
.L_219:
        /*0084*/ 	.byte	0x03, 0x19
        /*0086*/ 	.short	0x0024


	//----- nvinfo : EIATTR_PARAM_CBANK
	.align		4
        /*0088*/ 	.byte	0x04, 0x0a
        /*008a*/ 	.short	(.L_221 - .L_220)
	.align		4
.L_220:
        /*008c*/ 	.word	index@(.nv.constant0._Z17initLabels_kernelPKhiPjiii)
        /*0090*/ 	.short	0x0380
        /*0092*/ 	.short	0x0024


	//----- nvinfo : EIATTR_SW_WAR
	.align		4
.L_221:
        /*0094*/ 	.byte	0x04, 0x36
        /*0096*/ 	.short	(.L_223 - .L_222)
.L_222:
        /*0098*/ 	.word	0x00000008
.L_223:


//--------------------- .nv.callgraph             --------------------------
	.section	.nv.callgraph,"",@"SHT_CUDA_CALLGRAPH"
	.align	4
	.sectionentsize	8
	.align		4
        /*0000*/ 	.word	0x00000000
	.align		4
        /*0004*/ 	.word	0xffffffff
	.align		4
        /*0008*/ 	.word	0x00000000
	.align		4
        /*000c*/ 	.word	0xfffffffe
	.align		4
        /*0010*/ 	.word	0x00000000
	.align		4
        /*0014*/ 	.word	0xfffffffd
	.align		4
        /*0018*/ 	.word	0x00000000
	.align		4
        /*001c*/ 	.word	0xfffffffc


//--------------------- .text._Z27batchConvertTo0Based_kernelP19NppiImageDescriptoriii --------------------------
	.section	.text._Z27batchConvertTo0Based_kernelP19NppiImageDescriptoriii,"ax",@progbits
	.align	128
        .global         _Z27batchConvertTo0Based_kernelP19NppiImageDescriptoriii
        .type           _Z27batchConvertTo0Based_kernelP19NppiImageDescriptoriii,@function
        .size           _Z27batchConvertTo0Based_kernelP19NppiImageDescriptoriii,(.L_x_169 - _Z27batchConvertTo0Based_kernelP19NppiImageDescriptoriii)
        .other          _Z27batchConvertTo0Based_kernelP19NppiImageDescriptoriii,@"STO_CUDA_ENTRY STV_DEFAULT"
_Z27batchConvertTo0Based_kernelP19NppiImageDescriptoriii:
.text._Z27batchConvertTo0Based_kernelP19NppiImageDescriptoriii:
[----:B------:R-:W-:Y:S01]  /*0000*/  LDC R1, c[0x0][0x37c] ;  /* 0x0000df00ff017b82 */ /* 0x000fe20000000800 */
[----:B------:R-:W0:Y:S01]  /*0010*/  S2R R5, SR_CTAID.Z ;  /* 0x0000000000057919 */ /* 0x000e220000002700 */
[----:B------:R-:W0:Y:S02]  /*0020*/  LDCU UR4, c[0x0][0x388] ;  /* 0x00007100ff0477ac */ /* 0x000e240008000800 */
[----:B0-----:R-:W-:-:S13]  /*0030*/  ISETP.GE.AND P0, PT, R5, UR4, PT ;  /* 0x0000000405007c0c */ /* 0x001fda000bf06270 */
[----:B------:R-:W-:Y:S05]  /*0040*/  @P0 EXIT ;  /* 0x000000000000094d */ /* 0x000fea0003800000 */
[----:B------:R-:W0:Y:S01]  /*0050*/  LDC.64 R2, c[0x0][0x380] ;  /* 0x0000e000ff027b82 */ /* 0x000e220000000a00 */
[----:B------:R-:W1:Y:S01]  /*0060*/  LDCU.64 UR4, c[0x0][0x358] ;  /* 0x00006b00ff0477ac */ /* 0x000e620008000a00 */
[----:B0-----:R-:W-:-:S05]  /*0070*/  IMAD.WIDE.U32 R2, R5, 0x18, R2 ;  /* 0x0000001805027825 */ /* 0x001fca00078e0002 */
[----:B-1----:R-:W2:Y:S04]  /*0080*/  LDG.E R5, desc[UR4][R2.64+0x10] ;  /* 0x0000100402057981 */ /* 0x002ea8000c1e1900 */
[----:B------:R-:W3:Y:S01]  /*0090*/  LDG.E R4, desc[UR4][R2.64+0xc] ;  /* 0x00000c0402047981 */ /* 0x000ee2000c1e1900 */
[----:B------:R-:W0:Y:S01]  /*00a0*/  LDC R7, c[0x0][0x360] ;  /* 0x0000d800ff077b82 */ /* 0x000e220000000800 */
[----:B------:R-:W1:Y:S01]  /*00b0*/  S2R R9, SR_TID.Y ;  /* 0x0000000000097919 */ /* 0x000e620000002200 */
[----:B------:R-:W0:Y:S06]  /*00c0*/  S2R R6, SR_TID.X ;  /* 0x0000000000067919 */ /* 0x000e2c0000002100 */
[----:B------:R-:W1:Y:S08]  /*00d0*/  S2UR UR7, SR_CTAID.Y ;  /* 0x00000000000779c3 */ /* 0x000e700000002600 */
[----:B------:R-:W1:Y:S08]  /*00e0*/  LDC R0, c[0x0][0x364] ;  /* 0x0000d900ff007b82 */ /* 0x000e700000000800 */
[----:B------:R-:W0:Y:S01]  /*00f0*/  S2UR UR6, SR_CTAID.X ;  /* 0x00000000000679c3 */ /* 0x000e220000002500 */
[----:B-1----:R-:W-:-:S02]  /*0100*/  IMAD R0, R0, UR7, R9 ;  /* 0x0000000700007c24 */ /* 0x002fc4000f8e0209 */
[----:B0-----:R-:W-:-:S03]  /*0110*/  IMAD R7, R7, UR6, R6 ;  /* 0x0000000607077c24 */ /* 0x001fc6000f8e0206 */
[----:B--2---:R-:W-:-:S04]  /*0120*/  ISETP.GE.AND P0, PT, R0, R5, PT ;  /* 0x000000050000720c */ /* 0x004fc80003f06270 */
[----:B---3--:R-:W-:-:S13]  /*0130*/  ISETP.GE.OR P0, PT, R7, R4, P0 ;  /* 0x000000040700720c */ /* 0x008fda0000706670 */
[----:B------:R-:W-:Y:S05]  /*0140*/  @P0 EXIT ;  /* 0x000000000000094d */ /* 0x000fea0003800000 */
[----:B------:R-:W2:Y:S04]  /*0150*/  LDG.E R9, desc[UR4][R2.64+0x8] ;  /* 0x0000080402097981 */ /* 0x000ea8000c1e1900 */
[----:B------:R-:W3:Y:S01]  /*0160*/  LDG.E.64 R4, desc[UR4][R2.64] ;  /* 0x0000000402047981 */ /* 0x000ee2000c1e1b00 */
[----:B--2---:R-:W-:-:S05]  /*0170*/  IMAD R9, R0, R9, RZ ;  /* 0x0000000900097224 */ /* 0x004fca00078e02ff */
[----:B---3--:R-:W-:-:S04]  /*0180*/  IADD3 R4, P0, PT, R4, R9, RZ ;  /* 0x0000000904047210 */ /* 0x008fc80007f1e0ff */
[----:B------:R-:W-:-:S03]  /*0190*/  LEA.HI.X.SX32 R5, R9, R5, 0x1, P0 ;  /* 0x0000000509057211 */ /* 0x000fc600000f0eff */
[----:B------:R-:W-:-:S05]  /*01a0*/  IMAD.WIDE R4, R7, 0x4, R4 ;  /* 0x0000000407047825 */ /* 0x000fca00078e0204 */
[----:B------:R-:W2:Y:S02]  /*01b0*/  LDG.E R0, desc[UR4][R4.64] ;  /* 0x0000000404007981 */ /* 0x000ea4000c1e1900 */
[----:B--2---:R-:W-:-:S05]  /*01c0*/  IADD3 R7, PT, PT, R0, -0x1, RZ ;  /* 0xffffffff00077810 */ /* 0x004fca0007ffe0ff */
[----:B------:R-:W-:Y:S01]  /*01d0*/  STG.E desc[UR4][R4.64], R7 ;  /* 0x0000000704007986 */ /* 0x000fe2000c101904 */
[----:B------:R-:W-:Y:S05]  /*01e0*/  EXIT ;  /* 0x000000000000794d */ /* 0x000fea0003800000 */
.L_x_0:
[----:B------:R-:W-:-:S00]  /*01f0*/  BRA `(.L_x_0) ;  /* 0xfffffffc00fc7947 */ /* 0x000fc0000383ffff */
[----:B------:R-:W-:-:S00]  /*0200*/  NOP ;  /* 0x0000000000007918 */ /* 0x000fc00000000000 */
[----:B------:R-:W-:-:S00]  /*0210*/  NOP ;  /* 0x0000000000007918 */ /* 0x000fc00000000000 */
[----:B------:R-:W-:-:S00]  /*0220*/  NOP ;  /* 0x0000000000007918 */ /* 0x000fc00000000000 */
[----:B------:R-:W-:-:S00]  /*0230*/  NOP ;  /* 0x0000000000007918 */ /* 0x000fc00000000000 */
[----:B------:R-:W-:-:S00]  /*0240*/  NOP ;  /* 0x0000000000007918 */ /* 0x000fc00000000000 */
[----:B------:R-:W-:-:S00]  /*0250*/  NOP ;  /* 0x0000000000007918 */ /* 0x000fc00000000000 */
[----:B------:R-:W-:-:S00]  /*0260*/  NOP ;  /* 0x0000000000007918 */ /* 0x000fc00000000000 */
[----:B------:R-:W-:-:S00]  /*0270*/  NOP ;  /* 0x0000000000007918 */ /* 0x000fc00000000000 */
.L_x_169:


//--------------------- .text._Z27batchPathCompression_kernelP19NppiImageDescriptoriii --------------------------
	.section	.text._Z27batchPathCompression_kernelP19NppiImageDescriptoriii,"ax",@progbits
	.align	128
        .global         _Z27batchPathCompression_kernelP19NppiImageDescriptoriii
        .type           _Z27batchPathCompression_kernelP19NppiImageDescriptoriii,@function
        .size           _Z27batchPathCompression_kernelP19NppiImageDescriptoriii,(.L_x_170 - _Z27batchPathCompression_kernelP19NppiImageDescriptoriii)
        .other          _Z27batchPathCompression_kernelP19NppiImageDescriptoriii,@"STO_CUDA_ENTRY STV_DEFAULT"
_Z27batchPathCompression_kernelP19NppiImageDescriptoriii:
.text._Z27batchPathCompression_kernelP19NppiImageDescriptoriii:
        /* <DEDUP_REMOVED lines=27> */
[----:B------:R-:W2:Y:S01]  /*01b0*/  LD.E R11, desc[UR4][R4.64] ;  /* 0x00000004040b7980 */ /* 0x000ea2000c101900 */
[----:B------:R-:W-:Y:S01]  /*01c0*/  BSSY.RECONVERGENT B0, `(.L_x_1) ;  /* 0x0000054000007945 */ /* 0x000fe20003800200 */
[----:B------:R-:W-:Y:S01]  /*01d0*/  IMAD.MOV.U32 R2, RZ, RZ, RZ ;  /* 0x000000ffff027224 */ /* 0x000fe200078e00ff */
[----:B--2---:R-:W-:-:S13]  /*01e0*/  ISETP.NE.AND P0, PT, R11, RZ, PT ;  /* 0x000000ff0b00720c */ /* 0x004fda0003f05270 */
[----:B------:R-:W-:Y:S05]  /*01f0*/  @!P0 BRA `(.L_x_2) ;  /* 0x0000000400408947 */ /* 0x000fea0003800000 */
[----:B------:R-:W0:Y:S01]  /*0200*/  I2F.U32.RP R10, R0 ;  /* 0x00000000000a7306 */ /* 0x000e220000209000 */
[----:B------:R-:W-:Y:S01]  /*0210*/  IADD3 R9, PT, PT, RZ, -R0, RZ ;  /* 0x80000000ff097210 */ /* 0x000fe20007ffe0ff */
[----:B------:R-:W-:-:S06]  /*0220*/  VIADD R17, R11, 0xffffffff ;  /* 0xffffffff0b117836 */ /* 0x000fcc0000000000 */
[----:B0-----:R-:W0:Y:S02]  /*0230*/  MUFU.RCP R10, R10 ;  /* 0x0000000a000a7308 */ /* 0x001e240000001000 */
[----:B0-----:R-:W-:Y:S01]  /*0240*/  VIADD R2, R10, 0xffffffe ;  /* 0x0ffffffe0a027836 */ /* 0x001fe20000000000 */
[----:B------:R-:W-:-:S05]  /*0250*/  LOP3.LUT R10, RZ, R0, RZ, 0x33, !PT ;  /* 0x00000000ff0a7212 */ /* 0x000fca00078e33ff */
[----:B------:R0:W1:Y:S02]  /*0260*/  F2I.FTZ.U32.TRUNC.NTZ R3, R2 ;  /* 0x0000000200037305 */ /* 0x000064000021f000 */
[----:B0-----:R-:W-:Y:S02]  /*0270*/  IMAD.MOV.U32 R2, RZ, RZ, RZ ;  /* 0x000000ffff027224 */ /* 0x001fe400078e00ff */
[----:B-1----:R-:W-:-:S04]  /*0280*/  IMAD R9, R9, R3, RZ ;  /* 0x0000000309097224 */ /* 0x002fc800078e02ff */
[----:B------:R-:W-:-:S06]  /*0290*/  IMAD.HI.U32 R9, R3, R9, R2 ;  /* 0x0000000903097227 */ /* 0x000fcc00078e0002 */
[----:B------:R-:W-:-:S05]  /*02a0*/  IMAD.HI.U32 R3, R9, R17, RZ ;  /* 0x0000001109037227 */ /* 0x000fca00078e00ff */
[----:B------:R-:W-:-:S05]  /*02b0*/  IADD3 R13, PT, PT, -R3, RZ, RZ ;  /* 0x000000ff030d7210 */ /* 0x000fca0007ffe1ff */
[----:B------:R-:W-:-:S05]  /*02c0*/  IMAD R13, R0, R13, R17 ;  /* 0x0000000d000d7224 */ /* 0x000fca00078e0211 */
[----:B------:R-:W-:-:S13]  /*02d0*/  ISETP.GE.U32.AND P0, PT, R13, R0, PT ;  /* 0x000000000d00720c */ /* 0x000fda0003f06070 */
[----:B------:R-:W-:Y:S01]  /*02e0*/  @P0 IMAD.IADD R13, R13, 0x1, -R0 ;  /* 0x000000010d0d0824 */ /* 0x000fe200078e0a00 */
[----:B------:R-:W-:Y:S02]  /*02f0*/  @P0 IADD3 R3, PT, PT, R3, 0x1, RZ ;  /* 0x0000000103030810 */ /* 0x000fe40007ffe0ff */
[----:B------:R-:W-:Y:S02]  /*0300*/  ISETP.NE.U32.AND P0, PT, R0, RZ, PT ;  /* 0x000000ff0000720c */ /* 0x000fe40003f05070 */
[----:B------:R-:W-:-:S13]  /*0310*/  ISETP.GE.U32.AND P1, PT, R13, R0, PT ;  /* 0x000000000d00720c */ /* 0x000fda0003f26070 */
[----:B------:R-:W-:-:S05]  /*0320*/  @P1 VIADD R3, R3, 0x1 ;  /* 0x0000000103031836 */ /* 0x000fca0000000000 */
[----:B------:R-:W-:-:S04]  /*0330*/  SEL R3, R10, R3, !P0 ;  /* 0x000000030a037207 */ /* 0x000fc80004000000 */
[----:B------:R-:W-:Y:S01]  /*0340*/  IADD3 R2, PT, PT, -R3, RZ, RZ ;  /* 0x000000ff03027210 */ /* 0x000fe20007ffe1ff */
[----:B------:R-:W-:-:S04]  /*0350*/  IMAD R13, R8, R3, RZ ;  /* 0x00000003080d7224 */ /* 0x000fc800078e02ff */
[----:B------:R-:W-:Y:S01]  /*0360*/  IMAD R17, R0, R2, R17 ;  /* 0x0000000200117224 */ /* 0x000fe200078e0211 */
[----:B------:R-:W-:-:S04]  /*0370*/  IADD3 R12, P1, PT, R6, R13, RZ ;  /* 0x0000000d060c7210 */ /* 0x000fc80007f3e0ff */
[----:B------:R-:W-:-:S03]  /*0380*/  LEA.HI.X.SX32 R13, R13, R7, 0x1, P1 ;  /* 0x000000070d0d7211 */ /* 0x000fc600008f0eff */
[----:B------:R-:W-:-:S05]  /*0390*/  IMAD.WIDE R12, R17, 0x4, R12 ;  /* 0x00000004110c7825 */ /* 0x000fca00078e020c */
[----:B------:R-:W2:Y:S01]  /*03a0*/  LD.E R14, desc[UR4][R12.64] ;  /* 0x000000040c0e7980 */ /* 0x000ea2000c101900 */
[----:B------:R-:W-:Y:S01]  /*03b0*/  IMAD.MOV.U32 R2, RZ, RZ, R11 ;  /* 0x000000ffff027224 */ /* 0x000fe200078e000b */
[----:B--2---:R-:W-:-:S13]  /*03c0*/  ISETP.NE.AND P1, PT, R14, R11, PT ;  /* 0x0000000b0e00720c */ /* 0x004fda0003f25270 */
[----:B------:R-:W-:Y:S05]  /*03d0*/  @!P1 BRA `(.L_x_2) ;  /* 0x0000000000c89947 */ /* 0x000fea0003800000 */
[----:B------:R-:W-:-:S05]  /*03e0*/  IADD3 R11, PT, PT, R14, -0x1, RZ ;  /* 0xffffffff0e0b7810 */ /* 0x000fca0007ffe0ff */
[----:B------:R-:W-:-:S04]  /*03f0*/  IMAD.HI.U32 R13, R9, R11, RZ ;  /* 0x0000000b090d7227 */ /* 0x000fc800078e00ff */
[----:B------:R-:W-:-:S04]  /*0400*/  IMAD.MOV R15, RZ, RZ, -R13 ;  /* 0x000000ffff0f7224 */ /* 0x000fc800078e0a0d */
[----:B------:R-:W-:-:S05]  /*0410*/  IMAD R15, R0, R15, R11 ;  /* 0x0000000f000f7224 */ /* 0x000fca00078e020b */
[----:B------:R-:W-:-:S13]  /*0420*/  ISETP.GE.U32.AND P1, PT, R15, R0, PT ;  /* 0x000000000f00720c */ /* 0x000fda0003f26070 */
[----:B------:R-:W-:Y:S01]  /*0430*/  @P1 IADD3 R15, PT, PT, -R0, R15, RZ ;  /* 0x0000000f000f1210 */ /* 0x000fe20007ffe1ff */
[----:B------:R-:W-:-:S03]  /*0440*/  @P1 VIADD R13, R13, 0x1 ;  /* 0x000000010d0d1836 */ /* 0x000fc60000000000 */
[----:B------:R-:W-:-:S13]  /*0450*/  ISETP.GE.U32.AND P2, PT, R15, R0, PT ;  /* 0x000000000f00720c */ /* 0x000fda0003f46070 */
[----:B------:R-:W-:-:S04]  /*0460*/  @P2 IADD3 R13, PT, PT, R13, 0x1, RZ ;  /* 0x000000010d0d2810 */ /* 0x000fc80007ffe0ff */
[----:B------:R-:W-:-:S05]  /*0470*/  SEL R19, R10, R13, !P0 ;  /* 0x0000000d0a137207 */ /* 0x000fca0004000000 */
[----:B------:R-:W-:Y:S02]  /*0480*/  IMAD R13, R8, R19, RZ ;  /* 0x00000013080d7224 */ /* 0x000fe400078e02ff */
[----:B------:R-:W-:-:S03]  /*0490*/  IMAD.MOV R21, RZ, RZ, -R19 ;  /* 0x000000ffff157224 */ /* 0x000fc600078e0a13 */
[----:B------:R-:W-:Y:S01]  /*04a0*/  IADD3 R12, P1, PT, R6, R13, RZ ;  /* 0x0000000d060c7210 */ /* 0x000fe20007f3e0ff */
[----:B------:R-:W-:-:S03]  /*04b0*/  IMAD R21, R0, R21, R11 ;  /* 0x0000001500157224 */ /* 0x000fc600078e020b */
[----:B------:R-:W-:-:S03]  /*04c0*/  LEA.HI.X.SX32 R13, R13, R7, 0x1, P1 ;  /* 0x000000070d0d7211 */ /* 0x000fc600008f0eff */
[----:B------:R-:W-:-:S06]  /*04d0*/  IMAD.WIDE R12, R21, 0x4, R12 ;  /* 0x00000004150c7825 */ /* 0x000fcc00078e020c */
[----:B------:R-:W2:Y:S01]  /*04e0*/  LD.E R13, desc[UR4][R12.64] ;  /* 0x000000040c0d7980 */ /* 0x000ea2000c101900 */
[-C--:B------:R-:W-:Y:S02]  /*04f0*/  MOV R2, R14.reuse ;  /* 0x0000000e00027202 */ /* 0x080fe40000000f00 */
[----:B--2---:R-:W-:-:S13]  /*0500*/  ISETP.NE.AND P1, PT, R13, R14, PT ;  /* 0x0000000e0d00720c */ /* 0x004fda0003f25270 */
[----:B------:R-:W-:Y:S05]  /*0510*/  @!P1 BRA `(.L_x_2) ;  /* 0x0000000000789947 */ /* 0x000fea0003800000 */
[----:B------:R-:W-:Y:S01]  /*0520*/  IMAD.MOV.U32 R11, RZ, RZ, R3 ;  /* 0x000000ffff0b7224 */ /* 0x000fe200078e0003 */
[----:B------:R-:W-:-:S07]  /*0530*/  MOV R3, R13 ;  /* 0x0000000d00037202 */ /* 0x000fce0000000f00 */
.L_x_3:
[----:B------:R-:W-:-:S04]  /*0540*/  VIADD R23, R3, 0xffffffff ;  /* 0xffffffff03177836 */ /* 0x000fc80000000000 */
[----:B------:R-:W-:-:S05]  /*0550*/  IMAD.HI.U32 R15, R9, R23, RZ ;  /* 0x00000017090f7227 */ /* 0x000fca00078e00ff */
[----:B------:R-:W-:-:S05]  /*0560*/  IADD3 R13, PT, PT, -R15, RZ, RZ ;  /* 0x000000ff0f0d7210 */ /* 0x000fca0007ffe1ff */
[----:B------:R-:W-:-:S05]  /*0570*/  IMAD R13, R0, R13, R23 ;  /* 0x0000000d000d7224 */ /* 0x000fca00078e0217 */
[----:B------:R-:W-:-:S13]  /*0580*/  ISETP.GE.U32.AND P1, PT, R13, R0, PT ;  /* 0x000000000d00720c */ /* 0x000fda0003f26070 */
[----:B------:R-:W-:Y:S01]  /*0590*/  @P1 IMAD.IADD R13, R13, 0x1, -R0 ;  /* 0x000000010d0d1824 */ /* 0x000fe200078e0a00 */
[----:B------:R-:W-:-:S04]  /*05a0*/  @P1 IADD3 R15, PT, PT, R15, 0x1, RZ ;  /* 0x000000010f0f1810 */ /* 0x000fc80007ffe0ff */
[----:B------:R-:W-:Y:S01]  /*05b0*/  ISETP.GE.U32.AND P2, PT, R13, R0, PT ;  /* 0x000000000d00720c */ /* 0x000fe20003f46070 */
[----:B------:R-:W-:Y:S01]  /*05c0*/  IMAD R13, R8, R11, RZ ;  /* 0x0000000b080d7224 */ /* 0x000fe200078e02ff */
[----:B------:R-:W-:-:S04]  /*05d0*/  MOV R11, R19 ;  /* 0x00000013000b7202 */ /* 0x000fc80000000f00 */
[----:B------:R-:W-:-:S04]  /*05e0*/  IADD3 R12, P1, PT, R6, R13, RZ ;  /* 0x0000000d060c7210 */ /* 0x000fc80007f3e0ff */
[----:B------:R-:W-:-:S03]  /*05f0*/  LEA.HI.X.SX32 R13, R13, R7, 0x1, P1 ;  /* 0x000000070d0d7211 */ /* 0x000fc600008f0eff */
[----:B------:R-:W-:Y:S02]  /*0600*/  @P2 VIADD R15, R15, 0x1 ;  /* 0x000000010f0f2836 */ /* 0x000fe40000000000 */
[----:B------:R-:W-:Y:S01]  /*0610*/  IMAD.WIDE R12, R17, 0x4, R12 ;  /* 0x00000004110c7825 */ /* 0x000fe200078e020c */
[----:B------:R-:W-:Y:S02]  /*0620*/  MOV R17, R21 ;  /* 0x0000001500117202 */ /* 0x000fe40000000f00 */
[----:B------:R-:W-:Y:S02]  /*0630*/  SEL R19, R10, R15, !P0 ;  /* 0x0000000f0a137207 */ /* 0x000fe40004000000 */
[----:B------:R0:W-:Y:S03]  /*0640*/  ATOM.E.CAS.STRONG.GPU PT, RZ, [R12], R2, R3 ;  /* 0x000000020cff738b */ /* 0x0001e600001ee103 */
[----:B------:R-:W-:-:S02]  /*0650*/  IMAD R15, R8, R19, RZ ;  /* 0x00000013080f7224 */ /* 0x000fc400078e02ff */
[----:B------:R-:W-:-:S03]  /*0660*/  IMAD.MOV R16, RZ, RZ, -R19 ;  /* 0x000000ffff107224 */ /* 0x000fc600078e0a13 */
[----:B------:R-:W-:Y:S01]  /*0670*/  IADD3 R14, P1, PT, R6, R15, RZ ;  /* 0x0000000f060e7210 */ /* 0x000fe20007f3e0ff */
[----:B------:R-:W-:-:S03]  /*0680*/  IMAD R21, R0, R16, R23 ;  /* 0x0000001000157224 */ /* 0x000fc600078e0217 */
[----:B------:R-:W-:-:S03]  /*0690*/  LEA.HI.X.SX32 R15, R15, R7, 0x1, P1 ;  /* 0x000000070f0f7211 */ /* 0x000fc600008f0eff */
[----:B------:R-:W-:-:S06]  /*06a0*/  IMAD.WIDE R14, R21, 0x4, R14 ;  /* 0x00000004150e7825 */ /* 0x000fcc00078e020e */
[----:B------:R-:W2:Y:S01]  /*06b0*/  LD.E R14, desc[UR4][R14.64] ;  /* 0x000000040e0e7980 */ /* 0x000ea2000c101900 */
[----:B0-----:R-:W-:Y:S01]  /*06c0*/  IMAD.MOV.U32 R2, RZ, RZ, R3 ;  /* 0x000000ffff027224 */ /* 0x001fe200078e0003 */
[----:B--2---:R-:W-:Y:S02]  /*06d0*/  ISETP.NE.AND P1, PT, R14, R3, PT ;  /* 0x000000030e00720c */ /* 0x004fe40003f25270 */
[----:B------:R-:W-:-:S11]  /*06e0*/  MOV R3, R14 ;  /* 0x0000000e00037202 */ /* 0x000fd60000000f00 */
[----:B------:R-:W-:Y:S05]  /*06f0*/  @P1 BRA `(.L_x_3) ;  /* 0xfffffffc00901947 */ /* 0x000fea000383ffff */
.L_x_2:
[----:B------:R-:W-:Y:S05]  /*0700*/  BSYNC.RECONVERGENT B0 ;  /* 0x0000000000007941 */ /* 0x000fea0003800200 */
.L_x_1:
[----:B------:R-:W-:Y:S01]  /*0710*/  ST.E desc[UR4][R4.64], R2 ;  /* 0x0000000204007985 */ /* 0x000fe2000c101904 */
[----:B------:R-:W-:Y:S05]  /*0720*/  EXIT ;  /* 0x000000000000794d */ /* 0x000fea0003800000 */
.L_x_4:
        /* <DEDUP_REMOVED lines=13> */
.L_x_170:


//--------------------- .text._Z26batchLocalMerge8Way_kernelPK19NppiImageDescriptorPS_iii --------------------------
	.section	.text._Z26batchLocalMerge8Way_kernelPK19NppiImageDescriptorPS_iii,"ax",@progbits
	.align	128
        .global         _Z26batchLocalMerge8Way_kernelPK19NppiImageDescriptorPS_iii
        .type           _Z26batchLocalMerge8Way_kernelPK19NppiImageDescriptorPS_iii,@function
        .size           _Z26batchLocalMerge8Way_kernelPK19NppiImageDescriptorPS_iii,(.L_x_171 - _Z26batchLocalMerge8Way_kernelPK19NppiImageDescriptorPS_iii)
        .other          _Z26batchLocalMerge8Way_kernelPK19NppiImageDescriptorPS_iii,@"STO_CUDA_ENTRY STV_DEFAULT"
_Z26batchLocalMerge8Way_kernelPK19NppiImageDescriptorPS_iii:
.text._Z26batchLocalMerge8Way_kernelPK19NppiImageDescriptorPS_iii:
        /* <DEDUP_REMOVED lines=21> */
[----:B------:R-:W0:Y:S01]  /*0150*/  LDC.64 R18, c[0x0][0x380] ;  /* 0x0000e000ff127b82 */ /* 0x000e220000000a00 */
[----:B------:R-:W2:Y:S04]  /*0160*/  LDG.E.64 R10, desc[UR6][R12.64] ;  /* 0x000000060c0a7981 */ /* 0x000ea8000c1e1b00 */
[----:B------:R-:W3:Y:S01]  /*0170*/  LDG.E R4, desc[UR6][R12.64+0x8] ;  /* 0x000008060c047981 */ /* 0x000ee2000c1e1900 */
[----:B0-----:R-:W-:-:S05]  /*0180*/  IMAD.WIDE.U32 R18, R7, 0x18, R18 ;  /* 0x0000001807127825 */ /* 0x001fca00078e0012 */
[----:B------:R-:W4:Y:S04]  /*0190*/  LDG.E R6, desc[UR6][R18.64+0x8] ;  /* 0x0000080612067981 */ /* 0x000f28000c1e1900 */
[----:B------:R-:W4:Y:S01]  /*01a0*/  LDG.E.64 R8, desc[UR6][R18.64] ;  /* 0x0000000612087981 */ /* 0x000f22000c1e1b00 */
[----:B--2---:R-:W-:Y:S02]  /*01b0*/  R2UR UR4, R10 ;  /* 0x000000000a0472ca */ /* 0x004fe400000e0000 */
[----:B------:R-:W-:Y:S01]  /*01c0*/  R2UR UR5, R11 ;  /* 0x000000000b0572ca */ /* 0x000fe200000e0000 */
[----:B---3--:R-:W-:-:S10]  /*01d0*/  IMAD R11, R3, R4, RZ ;  /* 0x00000004030b7224 */ /* 0x008fd400078e02ff */
[----:B------:R-:W-:-:S04]  /*01e0*/  IADD3 R10, P1, PT, R11, UR4, RZ ;  /* 0x000000040b0a7c10 */ /* 0x000fc8000ff3e0ff */
[----:B------:R-:W-:Y:S01]  /*01f0*/  LEA.HI.X.SX32 R11, R11, UR5, 0x1, P1 ;  /* 0x000000050b0b7c11 */ /* 0x000fe200088f0eff */
[----:B----4-:R-:W-:-:S05]  /*0200*/  IMAD R15, R3, R6, RZ ;  /* 0x00000006030f7224 */ /* 0x010fca00078e02ff */
[----:B------:R-:W-:Y:S02]  /*0210*/  IADD3 R7, P0, PT, R8, R15, RZ ;  /* 0x0000000f08077210 */ /* 0x000fe40007f1e0ff */
[----:B------:R-:W-:Y:S02]  /*0220*/  SHF.R.S32.HI R8, RZ, 0x1f, R5 ;  /* 0x0000001fff087819 */ /* 0x000fe40000011405 */
[----:B------:R-:W-:Y:S02]  /*0230*/  LEA.HI.X.SX32 R9, R15, R9, 0x1, P0 ;  /* 0x000000090f097211 */ /* 0x000fe400000f0eff */
[C---:B------:R-:W-:Y:S01]  /*0240*/  IADD3 R16, P0, PT, R5.reuse, R7, RZ ;  /* 0x0000000705107210 */ /* 0x040fe20007f1e0ff */
[----:B------:R-:W-:-:S04]  /*0250*/  IMAD.WIDE R14, R5, 0x4, R10 ;  /* 0x00000004050e7825 */ /* 0x000fc800078e020a */
[----:B------:R-:W-:Y:S01]  /*0260*/  IMAD.X R17, R8, 0x1, R9, P0 ;  /* 0x0000000108117824 */ /* 0x000fe200000e0609 */
[----:B------:R0:W5:Y:S04]  /*0270*/  LD.E R12, desc[UR6][R14.64] ;  /* 0x000000060e0c7980 */ /* 0x000168000c101900 */
[----:B------:R0:W5:Y:S01]  /*0280*/  LD.E.U8 R13, desc[UR6][R16.64] ;  /* 0x00000006100d7980 */ /* 0x000162000c101100 */
[----:B------:R-:W-:-:S05]  /*0290*/  VIADD R21, R5, 0x1 ;  /* 0x0000000105157836 */ /* 0x000fca0000000000 */
[----:B------:R-:W-:Y:S01]  /*02a0*/  ISETP.GE.AND P0, PT, R21, R2, PT ;  /* 0x000000021500720c */ /* 0x000fe20003f06270 */
[----:B------:R-:W-:-:S12]  /*02b0*/  BSSY B0, `(.L_x_5) ;  /* 0x000015c000007945 */ /* 0x000fd80003800000 */
[----:B0-----:R-:W-:Y:S05]  /*02c0*/  @P0 BRA `(.L_x_6) ;  /* 0x0000001400680947 */ /* 0x001fea0003800000 */
[----:B------:R-:W2:Y:S02]  /*02d0*/  LD.E.U8 R16, desc[UR6][R16.64+0x1] ;  /* 0x0000010610107980 */ /* 0x000ea4000c101100 */
[----:B--2--5:R-:W-:-:S13]  /*02e0*/  ISETP.NE.AND P0, PT, R16, R13, PT ;  /* 0x0000000d1000720c */ /* 0x024fda0003f05270 */
[----:B------:R-:W-:Y:S05]  /*02f0*/  @P0 BRA `(.L_x_6) ;  /* 0x00000014005c0947 */ /* 0x000fea0003800000 */
[----:B------:R-:W2:Y:S02]  /*0300*/  LD.E R16, desc[UR6][R14.64+0x4] ;  /* 0x000004060e107980 */ /* 0x000ea4000c101900 */
[----:B--2---:R-:W-:-:S04]  /*0310*/  ISETP.NE.AND P0, PT, R16, RZ, PT ;  /* 0x000000ff1000720c */ /* 0x004fc80003f05270 */
[----:B------:R-:W-:-:S13]  /*0320*/  ISETP.EQ.OR P0, PT, R12, RZ, !P0 ;  /* 0x000000ff0c00720c */ /* 0x000fda0004702670 */
[----:B------:R-:W-:Y:S05]  /*0330*/  @P0 BRA `(.L_x_6) ;  /* 0x00000014004c0947 */ /* 0x000fea0003800000 */
[----:B------:R-:W0:Y:S01]  /*0340*/  I2F.U32.RP R14, R2 ;  /* 0x00000002000e7306 */ /* 0x000e220000209000 */
[----:B------:R-:W-:Y:S01]  /*0350*/  IMAD.MOV R15, RZ, RZ, -R2 ;  /* 0x000000ffff0f7224 */ /* 0x000fe200078e0a02 */
[----:B------:R-:W-:Y:S01]  /*0360*/  IADD3 R17, PT, PT, R12, -0x1, RZ ;  /* 0xffffffff0c117810 */ /* 0x000fe20007ffe0ff */
[----:B------:R-:W-:Y:S01]  /*0370*/  IMAD.MOV.U32 R22, RZ, RZ, RZ ;  /* 0x000000ffff167224 */ /* 0x000fe200078e00ff */
[----:B------:R-:W-:-:S04]  /*0380*/  LOP3.LUT R20, RZ, R2, RZ, 0x33, !PT ;  /* 0x00000002ff147212 */ /* 0x000fc800078e33ff */
[----:B0-----:R-:W0:Y:S02]  /*0390*/  MUFU.RCP R14, R14 ;  /* 0x0000000e000e7308 */ /* 0x001e240000001000 */
[----:B0-----:R-:W-:-:S06]  /*03a0*/  IADD3 R23, PT, PT, R14, 0xffffffe, RZ ;  /* 0x0ffffffe0e177810 */ /* 0x001fcc0007ffe0ff */
[----:B------:R-:W0:Y:S02]  /*03b0*/  F2I.FTZ.U32.TRUNC.NTZ R23, R23 ;  /* 0x0000001700177305 */ /* 0x000e24000021f000 */
[----:B0-----:R-:W-:-:S04]  /*03c0*/  IMAD R15, R15, R23, RZ ;  /* 0x000000170f0f7224 */ /* 0x001fc800078e02ff */
[----:B------:R-:W-:-:S06]  /*03d0*/  IMAD.HI.U32 R22, R23, R15, R22 ;  /* 0x0000000f17167227 */ /* 0x000fcc00078e0016 */
[----:B------:R-:W-:-:S04]  /*03e0*/  IMAD.HI.U32 R27, R22, R17, RZ ;  /* 0x00000011161b7227 */ /* 0x000fc800078e00ff */
[----:B------:R-:W-:-:S04]  /*03f0*/  IMAD.MOV R15, RZ, RZ, -R27 ;  /* 0x000000ffff0f7224 */ /* 0x000fc800078e0a1b */
[----:B------:R-:W-:-:S05]  /*0400*/  IMAD R15, R2, R15, R17 ;  /* 0x0000000f020f7224 */ /* 0x000fca00078e0211 */
[----:B------:R-:W-:-:S13]  /*0410*/  ISETP.GE.U32.AND P0, PT, R15, R2, PT ;  /* 0x000000020f00720c */ /* 0x000fda0003f06070 */
[----:B------:R-:W-:Y:S01]  /*0420*/  @P0 IMAD.IADD R15, R15, 0x1, -R2 ;  /* 0x000000010f0f0824 */ /* 0x000fe200078e0a02 */
[----:B------:R-:W-:Y:S02]  /*0430*/  @P0 IADD3 R27, PT, PT, R27, 0x1, RZ ;  /* 0x000000011b1b0810 */ /* 0x000fe40007ffe0ff */
[----:B------:R-:W-:Y:S02]  /*0440*/  ISETP.NE.U32.AND P0, PT, R2, RZ, PT ;  /* 0x000000ff0200720c */ /* 0x000fe40003f05070 */
[----:B------:R-:W-:-:S13]  /*0450*/  ISETP.GE.U32.AND P1, PT, R15, R2, PT ;  /* 0x000000020f00720c */ /* 0x000fda0003f26070 */
[----:B------:R-:W-:-:S05]  /*0460*/  @P1 VIADD R27, R27, 0x1 ;  /* 0x000000011b1b1836 */ /* 0x000fca0000000000 */
[----:B------:R-:W-:-:S05]  /*0470*/  SEL R27, R20, R27, !P0 ;  /* 0x0000001b141b7207 */ /* 0x000fca0004000000 */
[----:B------:R-:W-:Y:S02]  /*0480*/  IMAD R15, R4, R27, RZ ;  /* 0x0000001b040f7224 */ /* 0x000fe400078e02ff */
[----:B------:R-:W-:-:S03]  /*0490*/  IMAD.MOV R18, RZ, RZ, -R27 ;  /* 0x000000ffff127224 */ /* 0x000fc600078e0a1b */
[----:B------:R-:W-:Y:S01]  /*04a0*/  IADD3 R14, P1, PT, R15, UR4, RZ ;  /* 0x000000040f0e7c10 */ /* 0x000fe2000ff3e0ff */
[----:B------:R-:W-:-:S03]  /*04b0*/  IMAD R17, R2, R18, R17 ;  /* 0x0000001202117224 */ /* 0x000fc600078e0211 */
[----:B------:R-:W-:-:S03]  /*04c0*/  LEA.HI.X.SX32 R15, R15, UR5, 0x1, P1 ;  /* 0x000000050f0f7c11 */ /* 0x000fc600088f0eff */
[----:B------:R-:W-:-:S05]  /*04d0*/  IMAD.WIDE R18, R17, 0x4, R14 ;  /* 0x0000000411127825 */ /* 0x000fca00078e020e */
[----:B------:R-:W2:Y:S01]  /*04e0*/  LD.E R29, desc[UR6][R18.64] ;  /* 0x00000006121d7980 */ /* 0x000ea2000c101900 */
[----:B------:R-:W-:Y:S01]  /*04f0*/  BSSY.RECONVERGENT B1, `(.L_x_7) ;  /* 0x0000034000017945 */ /* 0x000fe20003800200 */
[-C--:B------:R-:W-:Y:S02]  /*0500*/  MOV R14, R12.reuse ;  /* 0x0000000c000e7202 */ /* 0x080fe40000000f00 */
[----:B--2---:R-:W-:-:S13]  /*0510*/  ISETP.NE.AND P1, PT, R29, R12, PT ;  /* 0x0000000c1d00720c */ /* 0x004fda0003f25270 */
[----:B------:R-:W-:Y:S05]  /*0520*/  @!P1 BRA `(.L_x_8) ;  /* 0x0000000000c09947 */ /* 0x000fea0003800000 */
[----:B------:R-:W-:-:S04]  /*0530*/  VIADD R25, R29, 0xffffffff ;  /* 0xffffffff1d197836 */ /* 0x000fc80000000000 */
[----:B------:R-:W-:-:S04]  /*0540*/  IMAD.HI.U32 R23, R22, R25, RZ ;  /* 0x0000001916177227 */ /* 0x000fc800078e00ff */
[----:B------:R-:W-:-:S04]  /*0550*/  IMAD.MOV R15, RZ, RZ, -R23 ;  /* 0x000000ffff0f7224 */ /* 0x000fc800078e0a17 */
[----:B------:R-:W-:-:S05]  /*0560*/  IMAD R15, R2, R15, R25 ;  /* 0x0000000f020f7224 */ /* 0x000fca00078e0219 */
[----:B------:R-:W-:-:S13]  /*0570*/  ISETP.GE.U32.AND P1, PT, R15, R2, PT ;  /* 0x000000020f00720c */ /* 0x000fda0003f26070 */
[----:B------:R-:W-:Y:S01]  /*0580*/  @P1 IADD3 R15, PT, PT, -R2, R15, RZ ;  /* 0x0000000f020f1210 */ /* 0x000fe20007ffe1ff */
[----:B------:R-:W-:-:S03]  /*0590*/  @P1 VIADD R23, R23, 0x1 ;  /* 0x0000000117171836 */ /* 0x000fc60000000000 */
[----:B------:R-:W-:-:S13]  /*05a0*/  ISETP.GE.U32.AND P2, PT, R15, R2, PT ;  /* 0x000000020f00720c */ /* 0x000fda0003f46070 */
[----:B------:R-:W-:-:S05]  /*05b0*/  @P2 VIADD R23, R23, 0x1 ;  /* 0x0000000117172836 */ /* 0x000fca0000000000 */
[----:B------:R-:W-:-:S04]  /*05c0*/  SEL R23, R20, R23, !P0 ;  /* 0x0000001714177207 */ /* 0x000fc80004000000 */
[----:B------:R-:W-:Y:S01]  /*05d0*/  IADD3 R18, PT, PT, -R23, RZ, RZ ;  /* 0x000000ff17127210 */ /* 0x000fe20007ffe1ff */
[----:B------:R-:W-:-:S04]  /*05e0*/  IMAD R15, R4, R23, RZ ;  /* 0x00000017040f7224 */ /* 0x000fc800078e02ff */
[----:B------:R-:W-:Y:S01]  /*05f0*/  IMAD R25, R2, R18, R25 ;  /* 0x0000001202197224 */ /* 0x000fe200078e0219 */
[----:B------:R-:W-:-:S04]  /*0600*/  IADD3 R14, P1, PT, R15, UR4, RZ ;  /* 0x000000040f0e7c10 */ /* 0x000fc8000ff3e0ff */
[----:B------:R-:W-:-:S03]  /*0610*/  LEA.HI.X.SX32 R15, R15, UR5, 0x1, P1 ;  /* 0x000000050f0f7c11 */ /* 0x000fc600088f0eff */
[----:B------:R-:W-:-:S05]  /*0620*/  IMAD.WIDE R18, R25, 0x4, R14 ;  /* 0x0000000419127825 */ /* 0x000fca00078e020e */
[----:B------:R-:W2:Y:S01]  /*0630*/  LD.E R15, desc[UR6][R18.64] ;  /* 0x00000006120f7980 */ /* 0x000ea2000c101900 */
[----:B------:R-:W-:Y:S01]  /*0640*/  IMAD.MOV.U32 R14, RZ, RZ, R29 ;  /* 0x000000ffff0e7224 */ /* 0x000fe200078e001d */
[----:B--2---:R-:W-:-:S13]  /*0650*/  ISETP.NE.AND P1, PT, R15, R29, PT ;  /* 0x0000001d0f00720c */ /* 0x004fda0003f25270 */
[----:B------:R-:W-:Y:S05]  /*0660*/  @!P1 BRA `(.L_x_8) ;  /* 0x0000000000709947 */ /* 0x000fea0003800000 */
.L_x_9:
[----:B------:R-:W-:Y:S02]  /*0670*/  IMAD R19, R4, R27, RZ ;  /* 0x0000001b04137224 */ /* 0x000fe400078e02ff */
[----:B------:R-:W-:Y:S02]  /*0680*/  VIADD R29, R15, 0xffffffff ;  /* 0xffffffff0f1d7836 */ /* 0x000fe40000000000 */
[----:B------:R-:W-:Y:S01]  /*0690*/  IMAD.MOV.U32 R27, RZ, RZ, R23 ;  /* 0x000000ffff1b7224 */ /* 0x000fe200078e0017 */
[----:B------:R-:W-:Y:S01]  /*06a0*/  IADD3 R18, P1, PT, R19, UR4, RZ ;  /* 0x0000000413127c10 */ /* 0x000fe2000ff3e0ff */
[----:B------:R-:W-:-:S03]  /*06b0*/  IMAD.HI.U32 R24, R22, R29, RZ ;  /* 0x0000001d16187227 */ /* 0x000fc600078e00ff */
[----:B------:R-:W-:-:S03]  /*06c0*/  LEA.HI.X.SX32 R19, R19, UR5, 0x1, P1 ;  /* 0x0000000513137c11 */ /* 0x000fc600088f0eff */
[----:B------:R-:W-:Y:S01]  /*06d0*/  IMAD.WIDE R18, R17, 0x4, R18 ;  /* 0x0000000411127825 */ /* 0x000fe200078e0212 */
[----:B------:R-:W-:-:S04]  /*06e0*/  IADD3 R17, PT, PT, -R24, RZ, RZ ;  /* 0x000000ff18117210 */ /* 0x000fc80007ffe1ff */
[----:B------:R0:W-:Y:S01]  /*06f0*/  ATOM.E.CAS.STRONG.GPU PT, RZ, [R18], R14, R15 ;  /* 0x0000000e12ff738b */ /* 0x0001e200001ee10f */
[----:B------:R-:W-:-:S05]  /*0700*/  IMAD R17, R2, R17, R29 ;  /* 0x0000001102117224 */ /* 0x000fca00078e021d */
[----:B------:R-:W-:-:S13]  /*0710*/  ISETP.GE.U32.AND P1, PT, R17, R2, PT ;  /* 0x000000021100720c */ /* 0x000fda0003f26070 */
[----:B------:R-:W-:Y:S02]  /*0720*/  @P1 IMAD.IADD R17, R17, 0x1, -R2 ;  /* 0x0000000111111824 */ /* 0x000fe400078e0a02 */
[----:B------:R-:W-:-:S03]  /*0730*/  @P1 VIADD R24, R24, 0x1 ;  /* 0x0000000118181836 */ /* 0x000fc60000000000 */
[----:B------:R-:W-:-:S13]  /*0740*/  ISETP.GE.U32.AND P2, PT, R17, R2, PT ;  /* 0x000000021100720c */ /* 0x000fda0003f46070 */
[----:B------:R-:W-:-:S04]  /*0750*/  @P2 IADD3 R24, PT, PT, R24, 0x1, RZ ;  /* 0x0000000118182810 */ /* 0x000fc80007ffe0ff */
[----:B------:R-:W-:-:S05]  /*0760*/  SEL R23, R20, R24, !P0 ;  /* 0x0000001814177207 */ /* 0x000fca0004000000 */
[----:B------:R-:W-:Y:S02]  /*0770*/  IMAD R17, R4, R23, RZ ;  /* 0x0000001704117224 */ /* 0x000fe400078e02ff */
[----:B------:R-:W-:-:S03]  /*0780*/  IMAD.MOV R24, RZ, RZ, -R23 ;  /* 0x000000ffff187224 */ /* 0x000fc600078e0a17 */
[----:B0-----:R-:W-:-:S04]  /*0790*/  IADD3 R18, P1, PT, R17, UR4, RZ ;  /* 0x0000000411127c10 */ /* 0x001fc8000ff3e0ff */
[----:B------:R-:W-:Y:S02]  /*07a0*/  LEA.HI.X.SX32 R19, R17, UR5, 0x1, P1 ;  /* 0x0000000511137c11 */ /* 0x000fe400088f0eff */
[----:B------:R-:W-:Y:S01]  /*07b0*/  MOV R17, R25 ;  /* 0x0000001900117202 */ /* 0x000fe20000000f00 */
[----:B------:R-:W-:-:S04]  /*07c0*/  IMAD R25, R2, R24, R29 ;  /* 0x0000001802197224 */ /* 0x000fc800078e021d */
[----:B------:R-:W-:-:S05]  /*07d0*/  IMAD.WIDE R18, R25, 0x4, R18 ;  /* 0x0000000419127825 */ /* 0x000fca00078e0212 */
[----:B------:R-:W2:Y:S01]  /*07e0*/  LD.E R24, desc[UR6][R18.64] ;  /* 0x0000000612187980 */ /* 0x000ea2000c101900 */
[----:B------:R-:W-:Y:S01]  /*07f0*/  IMAD.MOV.U32 R14, RZ, RZ, R15 ;  /* 0x000000ffff0e7224 */ /* 0x000fe200078e000f */
[----:B--2---:R-:W-:Y:S01]  /*0800*/  ISETP.NE.AND P1, PT, R24, R15, PT ;  /* 0x0000000f1800720c */ /* 0x004fe20003f25270 */
[----:B------:R-:W-:-:S12]  /*0810*/  IMAD.MOV.U32 R15, RZ, RZ, R24 ;  /* 0x000000ffff0f7224 */ /* 0x000fd800078e0018 */
[----:B------:R-:W-:Y:S05]  /*0820*/  @P1 BRA `(.L_x_9) ;  /* 0xfffffffc00901947 */ /* 0x000fea000383ffff */
.L_x_8:
[----:B------:R-:W-:Y:S05]  /*0830*/  BSYNC.RECONVERGENT B1 ;  /* 0x0000000000017941 */ /* 0x000fea0003800200 */
.L_x_7:
[----:B------:R-:W-:-:S05]  /*0840*/  IADD3 R15, PT, PT, R16, -0x1, RZ ;  /* 0xffffffff100f7810 */ /* 0x000fca0007ffe0ff */
[----:B------:R-:W-:-:S04]  /*0850*/  IMAD.HI.U32 R27, R22, R15, RZ ;  /* 0x0000000f161b7227 */ /* 0x000fc800078e00ff */
[----:B------:R-:W-:-:S04]  /*0860*/  IMAD.MOV R17, RZ, RZ, -R27 ;  /* 0x000000ffff117224 */ /* 0x000fc800078e0a1b */
[----:B------:R-:W-:-:S05]  /*0870*/  IMAD R17, R2, R17, R15 ;  /* 0x0000001102117224 */ /* 0x000fca00078e020f */
[----:B------:R-:W-:-:S13]  /*0880*/  ISETP.GE.U32.AND P1, PT, R17, R2, PT ;  /* 0x000000021100720c */ /* 0x000fda0003f26070 */
[----:B------:R-:W-:Y:S01]  /*0890*/  @P1 IMAD.IADD R17, R17, 0x1, -R2 ;  /* 0x0000000111111824 */ /* 0x000fe200078e0a02 */
[----:B------:R-:W-:-:S04]  /*08a0*/  @P1 IADD3 R27, PT, PT, R27, 0x1, RZ ;  /* 0x000000011b1b1810 */ /* 0x000fc80007ffe0ff */
        /* <DEDUP_REMOVED lines=8> */
[----:B------:R-:W-:-:S06]  /*0930*/  IMAD.WIDE R18, R15, 0x4, R18 ;  /* 0x000000040f127825 */ /* 0x000fcc00078e0212 */
[----:B------:R-:W2:Y:S01]  /*0940*/  LD.E R19, desc[UR6][R18.64] ;  /* 0x0000000612137980 */ /* 0x000ea2000c101900 */
[----:B------:R-:W-:Y:S01]  /*0950*/  BSSY.RECONVERGENT B1, `(.L_x_10) ;  /* 0x0000037000017945 */ /* 0x000fe20003800200 */
[----:B--2---:R-:W-:-:S13]  /*0960*/  ISETP.NE.AND P1, PT, R19, R16, PT ;  /* 0x000000101300720c */ /* 0x004fda0003f25270 */
[----:B------:R-:W-:Y:S05]  /*0970*/  @!P1 BRA `(.L_x_11) ;  /* 0x0000000000d09947 */ /* 0x000fea0003800000 */
[----:B------:R-:W-:-:S05]  /*0980*/  MOV R16, R19 ;  /* 0x0000001300107202 */ /* 0x000fca0000000f00 */
        /* <DEDUP_REMOVED lines=16> */
[----:B------:R-:W2:Y:S02]  /*0a90*/  LD.E R17, desc[UR6][R18.64] ;  /* 0x0000000612117980 */ /* 0x000ea4000c101900 */
[----:B--2---:R-:W-:-:S13]  /*0aa0*/  ISETP.NE.AND P1, PT, R17, R16, PT ;  /* 0x000000101100720c */ /* 0x004fda0003f25270 */
[----:B------:R-:W-:Y:S05]  /*0ab0*/  @!P1 BRA `(.L_x_11) ;  /* 0x0000000000809947 */ /* 0x000fea0003800000 */
[----:B------:R-:W-:Y:S01]  /*0ac0*/  BSSY.RECONVERGENT B2, `(.L_x_12) ;  /* 0x000001e000027945 */ /* 0x000fe20003800200 */
.L_x_13:
[----:B------:R-:W-:Y:S01]  /*0ad0*/  IMAD R19, R4, R27, RZ ;  /* 0x0000001b04137224 */ /* 0x000fe200078e02ff */
[----:B------:R-:W-:Y:S01]  /*0ae0*/  MOV R27, R23 ;  /* 0x00000017001b7202 */ /* 0x000fe20000000f00 */
[----:B------:R-:W-:-:S03]  /*0af0*/  VIADD R29, R17, 0xffffffff ;  /* 0xffffffff111d7836 */ /* 0x000fc60000000000 */
[----:B------:R-:W-:Y:S01]  /*0b00*/  IADD3 R18, P1, PT, R19, UR4, RZ ;  /* 0x0000000413127c10 */ /* 0x000fe2000ff3e0ff */
[----:B------:R-:W-:-:S03]  /*0b10*/  IMAD.HI.U32 R24, R22, R29, RZ ;  /* 0x0000001d16187227 */ /* 0x000fc600078e00ff */
[----:B------:R-:W-:-:S03]  /*0b20*/  LEA.HI.X.SX32 R19, R19, UR5, 0x1, P1 ;  /* 0x0000000513137c11 */ /* 0x000fc600088f0eff */
[----:B------:R-:W-:-:S04]  /*0b30*/  IMAD.WIDE R18, R15, 0x4, R18 ;  /* 0x000000040f127825 */ /* 0x000fc800078e0212 */
[----:B------:R-:W-:Y:S01]  /*0b40*/  IMAD.MOV R15, RZ, RZ, -R24 ;  /* 0x000000ffff0f7224 */ /* 0x000fe200078e0a18 */
[----:B------:R0:W-:Y:S03]  /*0b50*/  ATOM.E.CAS.STRONG.GPU PT, RZ, [R18], R16, R17 ;  /* 0x0000001012ff738b */ /* 0x0001e600001ee111 */
[----:B------:R-:W-:-:S05]  /*0b60*/  IMAD R15, R2, R15, R29 ;  /* 0x0000000f020f7224 */ /* 0x000fca00078e021d */
[----:B------:R-:W-:-:S13]  /*0b70*/  ISETP.GE.U32.AND P1, PT, R15, R2, PT ;  /* 0x000000020f00720c */ /* 0x000fda0003f26070 */
[----:B------:R-:W-:Y:S01]  /*0b80*/  @P1 IADD3 R15, PT, PT, -R2, R15, RZ ;  /* 0x0000000f020f1210 */ /* 0x000fe20007ffe1ff */
[----:B------:R-:W-:-:S03]  /*0b90*/  @P1 VIADD R24, R24, 0x1 ;  /* 0x0000000118181836 */ /* 0x000fc60000000000 */
[----:B------:R-:W-:-:S13]  /*0ba0*/  ISETP.GE.U32.AND P2, PT, R15, R2, PT ;  /* 0x000000020f00720c */ /* 0x000fda0003f46070 */
[----:B------:R-:W-:-:S05]  /*0bb0*/  @P2 VIADD R24, R24, 0x1 ;  /* 0x0000000118182836 */ /* 0x000fca0000000000 */
[----:B------:R-:W-:-:S05]  /*0bc0*/  SEL R23, R20, R24, !P0 ;  /* 0x0000001814177207 */ /* 0x000fca0004000000 */
[----:B------:R-:W-:Y:S02]  /*0bd0*/  IMAD R15, R4, R23, RZ ;  /* 0x00000017040f7224 */ /* 0x000fe400078e02ff */
[----:B------:R-:W-:-:S03]  /*0be0*/  IMAD.MOV R24, RZ, RZ, -R23 ;  /* 0x000000ffff187224 */ /* 0x000fc600078e0a17 */
[----:B0-----:R-:W-:-:S04]  /*0bf0*/  IADD3 R18, P1, PT, R15, UR4, RZ ;  /* 0x000000040f127c10 */ /* 0x001fc8000ff3e0ff */
[----:B------:R-:W-:Y:S01]  /*0c00*/  LEA.HI.X.SX32 R19, R15, UR5, 0x1, P1 ;  /* 0x000000050f137c11 */ /* 0x000fe200088f0eff */
[----:B------:R-:W-:Y:S02]  /*0c10*/  IMAD.MOV.U32 R15, RZ, RZ, R25 ;  /* 0x000000ffff0f7224 */ /* 0x000fe400078e0019 */
[----:B------:R-:W-:-:S04]  /*0c20*/  IMAD R25, R2, R24, R29 ;  /* 0x0000001802197224 */ /* 0x000fc800078e021d */
[----:B------:R-:W-:-:S05]  /*0c30*/  IMAD.WIDE R18, R25, 0x4, R18 ;  /* 0x0000000419127825 */ /* 0x000fca00078e0212 */
[----:B------:R-:W2:Y:S01]  /*0c40*/  LD.E R24, desc[UR6][R18.64] ;  /* 0x0000000612187980 */ /* 0x000ea2000c101900 */
[-C--:B------:R-:W-:Y:S01]  /*0c50*/  MOV R26, R17.reuse ;  /* 0x00000011001a7202 */ /* 0x080fe20000000f00 */
[----:B------:R-:W-:Y:S01]  /*0c60*/  IMAD.MOV.U32 R16, RZ, RZ, R17 ;  /* 0x000000ffff107224 */ /* 0x000fe200078e0011 */
[----:B--2---:R-:W-:Y:S01]  /*0c70*/  ISETP.NE.AND P1, PT, R24, R17, PT ;  /* 0x000000111800720c */ /* 0x004fe20003f25270 */
[----:B------:R-:W-:-:S12]  /*0c80*/  IMAD.MOV.U32 R17, RZ, RZ, R24 ;  /* 0x000000ffff117224 */ /* 0x000fd800078e0018 */
[----:B------:R-:W-:Y:S05]  /*0c90*/  @P1 BRA `(.L_x_13) ;  /* 0xfffffffc008c1947 */ /* 0x000fea000383ffff */
[----:B------:R-:W-:Y:S05]  /*0ca0*/  BSYNC.RECONVERGENT B2 ;  /* 0x0000000000027941 */ /* 0x000fea0003800200 */
.L_x_12:
[----:B------:R-:W-:-:S07]  /*0cb0*/  MOV R16, R26 ;  /* 0x0000001a00107202 */ /* 0x000fce0000000f00 */
.L_x_11:
[----:B------:R-:W-:Y:S05]  /*0cc0*/  BSYNC.RECONVERGENT B1 ;  /* 0x0000000000017941 */ /* 0x000fea0003800200 */
.L_x_10:
[----:B------:R-:W-:-:S13]  /*0cd0*/  ISETP.NE.AND P0, PT, R14, R16, PT ;  /* 0x000000100e00720c */ /* 0x000fda0003f05270 */
[----:B------:R-:W-:Y:S05]  /*0ce0*/  @!P0 BRA `(.L_x_6) ;  /* 0x0000000800e08947 */ /* 0x000fea0003800000 */
.L_x_20:
[----:B------:R-:W0:Y:S01]  /*0cf0*/  I2F.U32.RP R19, R2 ;  /* 0x0000000200137306 */ /* 0x000e220000209000 */
[----:B------:R-:W-:Y:S02]  /*0d00*/  HFMA2 R22, -RZ, RZ, 0, 0 ;  /* 0x00000000ff167431 */ /* 0x000fe400000001ff */
[----:B------:R-:W-:Y:S01]  /*0d10*/  IMAD.MOV R15, RZ, RZ, -R2 ;  /* 0x000000ffff0f7224 */ /* 0x000fe200078e0a02 */
[----:B------:R-:W-:Y:S01]  /*0d20*/  VIMNMX.U32 R18, PT, PT, R14, R16, !PT ;  /* 0x000000100e127248 */ /* 0x000fe20007fe0000 */
[----:B------:R-:W-:Y:S05]  /*0d30*/  YIELD ;  /* 0x0000000000007946 */ /* 0x000fea0003800000 */
[----:B------:R-:W-:Y:S01]  /*0d40*/  LOP3.LUT R20, RZ, R2, RZ, 0x33, !PT ;  /* 0x00000002ff147212 */ /* 0x000fe200078e33ff */
[----:B0-----:R-:W0:Y:S02]  /*0d50*/  MUFU.RCP R19, R19 ;  /* 0x0000001300137308 */ /* 0x001e240000001000 */
[----:B0-----:R-:W-:-:S06]  /*0d60*/  VIADD R23, R19, 0xffffffe ;  /* 0x0ffffffe13177836 */ /* 0x001fcc0000000000 */
[----:B------:R-:W0:Y:S02]  /*0d70*/  F2I.FTZ.U32.TRUNC.NTZ R23, R23 ;  /* 0x0000001700177305 */ /* 0x000e24000021f000 */
[----:B0-----:R-:W-:-:S04]  /*0d80*/  IMAD R15, R15, R23, RZ ;  /* 0x000000170f0f7224 */ /* 0x001fc800078e02ff */
[----:B------:R-:W-:-:S04]  /*0d90*/  IMAD.HI.U32 R22, R23, R15, R22 ;  /* 0x0000000f17167227 */ /* 0x000fc800078e0016 */
[----:B------:R-:W-:-:S04]  /*0da0*/  VIADD R15, R18, 0xffffffff ;  /* 0xffffffff120f7836 */ /* 0x000fc80000000000 */
[----:B------:R-:W-:-:S04]  /*0db0*/  IMAD.HI.U32 R17, R22, R15, RZ ;  /* 0x0000000f16117227 */ /* 0x000fc800078e00ff */
[----:B------:R-:W-:-:S04]  /*0dc0*/  IMAD.MOV R19, RZ, RZ, -R17 ;  /* 0x000000ffff137224 */ /* 0x000fc800078e0a11 */
[----:B------:R-:W-:-:S05]  /*0dd0*/  IMAD R19, R2, R19, R15 ;  /* 0x0000001302137224 */ /* 0x000fca00078e020f */
[----:B------:R-:W-:-:S13]  /*0de0*/  ISETP.GE.U32.AND P0, PT, R19, R2, PT ;  /* 0x000000021300720c */ /* 0x000fda0003f06070 */
[C---:B------:R-:W-:Y:S01]  /*0df0*/  @P0 IADD3 R19, PT, PT, -R2.reuse, R19, RZ ;  /* 0x0000001302130210 */ /* 0x040fe20007ffe1ff */
[----:B------:R-:W-:Y:S01]  /*0e00*/  @P0 VIADD R17, R17, 0x1 ;  /* 0x0000000111110836 */ /* 0x000fe20000000000 */
[----:B------:R-:W-:Y:S02]  /*0e10*/  ISETP.NE.U32.AND P0, PT, R2, RZ, PT ;  /* 0x000000ff0200720c */ /* 0x000fe40003f05070 */
[----:B------:R-:W-:-:S13]  /*0e20*/  ISETP.GE.U32.AND P1, PT, R19, R2, PT ;  /* 0x000000021300720c */ /* 0x000fda0003f26070 */
[----:B------:R-:W-:-:S05]  /*0e30*/  @P1 VIADD R17, R17, 0x1 ;  /* 0x0000000111111836 */ /* 0x000fca0000000000 */
[----:B------:R-:W-:-:S05]  /*0e40*/  SEL R17, R20, R17, !P0 ;  /* 0x0000001114117207 */ /* 0x000fca0004000000 */
[----:B------:R-:W-:Y:S01]  /*0e50*/  IMAD R19, R4, R17, RZ ;  /* 0x0000001104137224 */ /* 0x000fe200078e02ff */
[----:B------:R-:W-:-:S04]  /*0e60*/  IADD3 R17, PT, PT, -R17, RZ, RZ ;  /* 0x000000ff11117210 */ /* 0x000fc80007ffe1ff */
[----:B------:R-:W-:Y:S01]  /*0e70*/  IADD3 R24, P1, PT, R19, UR4, RZ ;  /* 0x0000000413187c10 */ /* 0x000fe2000ff3e0ff */
[----:B------:R-:W-:-:S03]  /*0e80*/  IMAD R15, R2, R17, R15 ;  /* 0x00000011020f7224 */ /* 0x000fc600078e020f */
[----:B------:R-:W-:Y:S02]  /*0e90*/  LEA.HI.X.SX32 R25, R19, UR5, 0x1, P1 ;  /* 0x0000000513197c11 */ /* 0x000fe400088f0eff */
[----:B------:R-:W-:Y:S01]  /*0ea0*/  VIMNMX.U32 R19, PT, PT, R14, R16, PT ;  /* 0x000000100e137248 */ /* 0x000fe20003fe0000 */
[----:B------:R-:W-:-:S05]  /*0eb0*/  IMAD.WIDE R24, R15, 0x4, R24 ;  /* 0x000000040f187825 */ /* 0x000fca00078e0218 */
[----:B------:R-:W2:Y:S01]  /*0ec0*/  ATOM.E.CAS.STRONG.GPU PT, R19, [R24], R18, R19 ;  /* 0x000000121813738b */ /* 0x000ea200001ee113 */
[----:B------:R-:W-:Y:S02]  /*0ed0*/  IMAD.MOV.U32 R17, RZ, RZ, R16 ;  /* 0x000000ffff117224 */ /* 0x000fe400078e0010 */
[----:B------:R-:W-:Y:S01]  /*0ee0*/  IMAD.MOV.U32 R23, RZ, RZ, R14 ;  /* 0x000000ffff177224 */ /* 0x000fe200078e000e */
[----:B--2---:R-:W-:-:S13]  /*0ef0*/  ISETP.NE.AND P1, PT, R19, R18, PT ;  /* 0x000000121300720c */ /* 0x004fda0003f25270 */
[----:B------:R-:W-:Y:S05]  /*0f00*/  @!P1 BRA `(.L_x_6) ;  /* 0x0000000800589947 */ /* 0x000fea0003800000 */
[----:B------:R-:W-:Y:S01]  /*0f10*/  ISETP.NE.AND P1, PT, R14, RZ, PT ;  /* 0x000000ff0e00720c */ /* 0x000fe20003f25270 */
[----:B------:R-:W-:Y:S01]  /*0f20*/  BSSY B1, `(.L_x_14) ;  /* 0x0000048000017945 */ /* 0x000fe20003800000 */
[----:B------:R-:W-:-:S11]  /*0f30*/  MOV R14, RZ ;  /* 0x000000ff000e7202 */ /* 0x000fd60000000f00 */
        /* <DEDUP_REMOVED lines=21> */
[----:B------:R-:W-:-:S04]  /*1090*/  VIADD R25, R26, 0xffffffff ;  /* 0xffffffff1a197836 */ /* 0x000fc80000000000 */
[----:B------:R-:W-:-:S05]  /*10a0*/  IMAD.HI.U32 R23, R22, R25, RZ ;  /* 0x0000001916177227 */ /* 0x000fca00078e00ff */
[----:B------:R-:W-:-:S05]  /*10b0*/  IADD3 R15, PT, PT, -R23, RZ, RZ ;  /* 0x000000ff170f7210 */ /* 0x000fca0007ffe1ff */
        /* <DEDUP_REMOVED lines=14> */
[----:B------:R-:W-:Y:S01]  /*11a0*/  IMAD.MOV.U32 R14, RZ, RZ, R26 ;  /* 0x000000ffff0e7224 */ /* 0x000fe200078e001a */
[----:B--2---:R-:W-:-:S13]  /*11b0*/  ISETP.NE.AND P1, PT, R15, R26, PT ;  /* 0x0000001a0f00720c */ /* 0x004fda0003f25270 */
[----:B------:R-:W-:Y:S05]  /*11c0*/  @!P1 BRA `(.L_x_15) ;  /* 0x0000000000749947 */ /* 0x000fea0003800000 */
.L_x_16:
[----:B------:R-:W-:Y:S01]  /*11d0*/  IMAD R19, R4, R24, RZ ;  /* 0x0000001804137224 */ /* 0x000fe200078e02ff */
[----:B------:R-:W-:Y:S01]  /*11e0*/  IADD3 R29, PT, PT, R15, -0x1, RZ ;  /* 0xffffffff0f1d7810 */ /* 0x000fe20007ffe0ff */
[----:B------:R-:W-:Y:S05]  /*11f0*/  YIELD ;  /* 0x0000000000007946 */ /* 0x000fea0003800000 */
[----:B------:R-:W-:-:S04]  /*1200*/  IADD3 R18, P1, PT, R19, UR4, RZ ;  /* 0x0000000413127c10 */ /* 0x000fc8000ff3e0ff */
[----:B------:R-:W-:-:S03]  /*1210*/  LEA.HI.X.SX32 R19, R19, UR5, 0x1, P1 ;  /* 0x0000000513137c11 */ /* 0x000fc600088f0eff */
[----:B------:R-:W-:-:S04]  /*1220*/  IMAD.WIDE R18, R27, 0x4, R18 ;  /* 0x000000041b127825 */ /* 0x000fc800078e0212 */
[----:B------:R-:W-:Y:S01]  /*1230*/  IMAD.HI.U32 R27, R22, R29, RZ ;  /* 0x0000001d161b7227 */ /* 0x000fe200078e00ff */
[----:B------:R0:W-:Y:S03]  /*1240*/  ATOM.E.CAS.STRONG.GPU PT, RZ, [R18], R14, R15 ;  /* 0x0000000e12ff738b */ /* 0x0001e600001ee10f */
[----:B------:R-:W-:-:S04]  /*1250*/  IMAD.MOV R24, RZ, RZ, -R27 ;  /* 0x000000ffff187224 */ /* 0x000fc800078e0a1b */
[----:B------:R-:W-:-:S05]  /*1260*/  IMAD R24, R2, R24, R29 ;  /* 0x0000001802187224 */ /* 0x000fca00078e021d */
[----:B------:R-:W-:-:S13]  /*1270*/  ISETP.GE.U32.AND P1, PT, R24, R2, PT ;  /* 0x000000021800720c */ /* 0x000fda0003f26070 */
[----:B------:R-:W-:Y:S01]  /*1280*/  @P1 IMAD.IADD R24, R24, 0x1, -R2 ;  /* 0x0000000118181824 */ /* 0x000fe200078e0a02 */
[----:B------:R-:W-:-:S04]  /*1290*/  @P1 IADD3 R27, PT, PT, R27, 0x1, RZ ;  /* 0x000000011b1b1810 */ /* 0x000fc80007ffe0ff */
[----:B------:R-:W-:Y:S01]  /*12a0*/  ISETP.GE.U32.AND P2, PT, R24, R2, PT ;  /* 0x000000021800720c */ /* 0x000fe20003f46070 */
[----:B------:R-:W-:-:S12]  /*12b0*/  IMAD.MOV.U32 R24, RZ, RZ, R23 ;  /* 0x000000ffff187224 */ /* 0x000fd800078e0017 */
[----:B------:R-:W-:-:S05]  /*12c0*/  @P2 VIADD R27, R27, 0x1 ;  /* 0x000000011b1b2836 */ /* 0x000fca0000000000 */
[----:B------:R-:W-:Y:S01]  /*12d0*/  SEL R23, R20, R27, !P0 ;  /* 0x0000001b14177207 */ /* 0x000fe20004000000 */
[----:B------:R-:W-:-:S03]  /*12e0*/  IMAD.MOV.U32 R27, RZ, RZ, R25 ;  /* 0x000000ffff1b7224 */ /* 0x000fc600078e0019 */
[----:B0-----:R-:W-:Y:S01]  /*12f0*/  IADD3 R14, PT, PT, -R23, RZ, RZ ;  /* 0x000000ff170e7210 */ /* 0x001fe20007ffe1ff */
[----:B------:R-:W-:-:S04]  /*1300*/  IMAD R26, R4, R23, RZ ;  /* 0x00000017041a7224 */ /* 0x000fc800078e02ff */
[----:B------:R-:W-:Y:S01]  /*1310*/  IMAD R25, R2, R14, R29 ;  /* 0x0000000e02197224 */ /* 0x000fe200078e021d */
[----:B------:R-:W-:-:S04]  /*1320*/  IADD3 R18, P1, PT, R26, UR4, RZ ;  /* 0x000000041a127c10 */ /* 0x000fc8000ff3e0ff */
[----:B------:R-:W-:-:S03]  /*1330*/  LEA.HI.X.SX32 R19, R26, UR5, 0x1, P1 ;  /* 0x000000051a137c11 */ /* 0x000fc600088f0eff */
[----:B------:R-:W-:-:S06]  /*1340*/  IMAD.WIDE R18, R25, 0x4, R18 ;  /* 0x0000000419127825 */ /* 0x000fcc00078e0212 */
[----:B------:R-:W2:Y:S01]  /*1350*/  LD.E R18, desc[UR6][R18.64] ;  /* 0x0000000612127980 */ /* 0x000ea2000c101900 */
[----:B------:R-:W-:Y:S01]  /*1360*/  IMAD.MOV.U32 R14, RZ, RZ, R15 ;  /* 0x000000ffff0e7224 */ /* 0x000fe200078e000f */
[----:B--2---:R-:W-:Y:S02]  /*1370*/  ISETP.NE.AND P1, PT, R18, R15, PT ;  /* 0x0000000f1200720c */ /* 0x004fe40003f25270 */
[----:B------:R-:W-:-:S11]  /*1380*/  MOV R15, R18 ;  /* 0x00000012000f7202 */ /* 0x000fd60000000f00 */
[----:B------:R-:W-:Y:S05]  /*1390*/  @P1 BRA `(.L_x_16) ;  /* 0xfffffffc008c1947 */ /* 0x000fea000383ffff */
.L_x_15:
[----:B------:R-:W-:Y:S05]  /*13a0*/  BSYNC B1 ;  /* 0x0000000000017941 */ /* 0x000fea0003800000 */
.L_x_14:
[----:B------:R-:W-:Y:S01]  /*13b0*/  ISETP.NE.AND P1, PT, R16, RZ, PT ;  /* 0x000000ff1000720c */ /* 0x000fe20003f25270 */
[----:B------:R-:W-:Y:S01]  /*13c0*/  BSSY B1, `(.L_x_17) ;  /* 0x0000048000017945 */ /* 0x000fe20003800000 */
[----:B------:R-:W-:-:S11]  /*13d0*/  IMAD.MOV.U32 R16, RZ, RZ, RZ ;  /* 0x000000ffff107224 */ /* 0x000fd600078e00ff */
        /* <DEDUP_REMOVED lines=38> */
[-C--:B------:R-:W-:Y:S02]  /*1640*/  MOV R16, R24.reuse ;  /* 0x0000001800107202 */ /* 0x080fe40000000f00 */
[----:B--2---:R-:W-:-:S13]  /*1650*/  ISETP.NE.AND P1, PT, R17, R24, PT ;  /* 0x000000181100720c */ /* 0x004fda0003f25270 */
[----:B------:R-:W-:Y:S05]  /*1660*/  @!P1 BRA `(.L_x_18) ;  /* 0x0000000000749947 */ /* 0x000fea0003800000 */
.L_x_19:
[----:B------:R-:W-:Y:S01]  /*1670*/  IMAD R19, R4, R27, RZ ;  /* 0x0000001b04137224 */ /* 0x000fe200078e02ff */
[----:B------:R-:W-:Y:S01]  /*1680*/  MOV R27, R23 ;  /* 0x00000017001b7202 */ /* 0x000fe20000000f00 */
[----:B------:R-:W-:Y:S01]  /*1690*/  VIADD R29, R17, 0xffffffff ;  /* 0xffffffff111d7836 */ /* 0x000fe20000000000 */
[----:B------:R-:W-:Y:S05]  /*16a0*/  YIELD ;  /* 0x0000000000007946 */ /* 0x000fea0003800000 */
        /* <DEDUP_REMOVED lines=21> */
[-C--:B------:R-:W-:Y:S02]  /*1800*/  MOV R16, R17.reuse ;  /* 0x0000001100107202 */ /* 0x080fe40000000f00 */
[----:B--2---:R-:W-:Y:S01]  /*1810*/  ISETP.NE.AND P1, PT, R24, R17, PT ;  /* 0x000000111800720c */ /* 0x004fe20003f25270 */
[----:B------:R-:W-:-:S12]  /*1820*/  IMAD.MOV.U32 R17, RZ, RZ, R24 ;  /* 0x000000ffff117224 */ /* 0x000fd800078e0018 */
[----:B------:R-:W-:Y:S05]  /*1830*/  @P1 BRA `(.L_x_19) ;  /* 0xfffffffc008c1947 */ /* 0x000fea000383ffff */
.L_x_18:
[----:B------:R-:W-:Y:S05]  /*1840*/  BSYNC B1 ;  /* 0x0000000000017941 */ /* 0x000fea0003800000 */
.L_x_17:
[----:B------:R-:W-:-:S13]  /*1850*/  ISETP.NE.AND P0, PT, R14, R16, PT ;  /* 0x000000100e00720c */ /* 0x000fda0003f05270 */
[----:B------:R-:W-:Y:S05]  /*1860*/  @P0 BRA `(.L_x_20) ;  /* 0xfffffff400200947 */ /* 0x000fea000383ffff */
.L_x_6:
[----:B------:R-:W-:Y:S05]  /*1870*/  BSYNC B0 ;  /* 0x0000000000007941 */ /* 0x000fea0003800000 */
.L_x_5:
[----:B------:R-:W-:-:S05]  /*1880*/  VIADD R3, R3, 0x1 ;  /* 0x0000000103037836 */ /* 0x000fca0000000000 */
[----:B------:R-:W-:-:S13]  /*1890*/  ISETP.GE.AND P0, PT, R3, R0, PT ;  /* 0x000000000300720c */ /* 0x000fda0003f06270 */
[----:B------:R-:W-:Y:S05]  /*18a0*/  @P0 EXIT ;  /* 0x000000000000094d */ /* 0x000fea0003800000 */
[----:B------:R-:W-:Y:S01]  /*18b0*/  ISETP.GE.AND P0, PT, R5, 0x1, PT ;  /* 0x000000010500780c */ /* 0x000fe20003f06270 */
[----:B------:R-:W-:Y:S01]  /*18c0*/  BSSY B0, `(.L_x_21) ;  /* 0x0000167000007945 */ /* 0x000fe20003800000 */
[----:B------:R-:W-:Y:S02]  /*18d0*/  IADD3 R0, P1, PT, R6, R7, RZ ;  /* 0x0000000706007210 */ /* 0x000fe40007f3e0ff */
[----:B------:R-:W-:Y:S02]  /*18e0*/  IADD3 R10, P2, PT, R4, R10, RZ ;  /* 0x0000000a040a7210 */ /* 0x000fe40007f5e0ff */
[----:B------:R-:W-:Y:S02]  /*18f0*/  LEA.HI.X.SX32 R9, R6, R9, 0x1, P1 ;  /* 0x0000000906097211 */ /* 0x000fe400008f0eff */
[----:B------:R-:W-:-:S05]  /*1900*/  LEA.HI.X.SX32 R11, R4, R11, 0x1, P2 ;  /* 0x0000000b040b7211 */ /* 0x000fca00010f0eff */
[----:B------:R-:W-:Y:S05]  /*1910*/  @!P0 BRA `(.L_x_22) ;  /* 0x0000001400848947 */ /* 0x000fea0003800000 */
[----:B------:R-:W-:-:S04]  /*1920*/  IADD3 R17, PT, PT, R5, -0x1, RZ ;  /* 0xffffffff05117810 */ /* 0x000fc80007ffe0ff */
[----:B------:R-:W-:-:S05]  /*1930*/  IADD3 R6, P0, PT, R17, R0, RZ ;  /* 0x0000000011067210 */ /* 0x000fca0007f1e0ff */
[----:B------:R-:W-:-:S05]  /*1940*/  IMAD.X R7, RZ, RZ, R9, P0 ;  /* 0x000000ffff077224 */ /* 0x000fca00000e0609 */
[----:B------:R-:W2:Y:S02]  /*1950*/  LD.E.U8 R6, desc[UR6][R6.64] ;  /* 0x0000000606067980 */ /* 0x000ea4000c101100 */
[----:B--2--5:R-:W-:-:S13]  /*1960*/  ISETP.NE.AND P0, PT, R6, R13, PT ;  /* 0x0000000d0600720c */ /* 0x024fda0003f05270 */
[----:B------:R-:W-:Y:S05]  /*1970*/  @P0 BRA `(.L_x_22) ;  /* 0x00000014006c0947 */ /* 0x000fea0003800000 */
[----:B------:R-:W-:-:S06]  /*1980*/  IMAD.WIDE.U32 R16, R17, 0x4, R10 ;  /* 0x0000000411107825 */ /* 0x000fcc00078e000a */
[----:B------:R-:W2:Y:S02]  /*1990*/  LD.E R16, desc[UR6][R16.64] ;  /* 0x0000000610107980 */ /* 0x000ea4000c101900 */
[----:B--2---:R-:W-:-:S04]  /*19a0*/  ISETP.NE.AND P0, PT, R16, RZ, PT ;  /* 0x000000ff1000720c */ /* 0x004fc80003f05270 */
[----:B------:R-:W-:-:S13]  /*19b0*/  ISETP.EQ.OR P0, PT, R12, RZ, !P0 ;  /* 0x000000ff0c00720c */ /* 0x000fda0004702670 */
[----:B------:R-:W-:Y:S05]  /*19c0*/  @P0 BRA `(.L_x_22) ;  /* 0x0000001400580947 */ /* 0x000fea0003800000 */
[----:B------:R-:W0:Y:S01]  /*19d0*/  I2F.U32.RP R14, R2 ;  /* 0x00000002000e7306 */ /* 0x000e220000209000 */
[-C--:B------:R-:W-:Y:S01]  /*19e0*/  IADD3 R3, PT, PT, RZ, -R2.reuse, RZ ;  /* 0x80000002ff037210 */ /* 0x080fe20007ffe0ff */
[----:B------:R-:W-:Y:S01]  /*19f0*/  VIADD R19, R12, 0xffffffff ;  /* 0xffffffff0c137836 */ /* 0x000fe20000000000 */
[----:B------:R-:W-:-:S05]  /*1a00*/  LOP3.LUT R18, RZ, R2, RZ, 0x33, !PT ;  /* 0x00000002ff127212 */ /* 0x000fca00078e33ff */
[----:B0-----:R-:W0:Y:S02]  /*1a10*/  MUFU.RCP R14, R14 ;  /* 0x0000000e000e7308 */ /* 0x001e240000001000 */
[----:B0-----:R-:W-:-:S06]  /*1a20*/  VIADD R6, R14, 0xffffffe ;  /* 0x0ffffffe0e067836 */ /* 0x001fcc0000000000 */
        /* <DEDUP_REMOVED lines=8> */
[----:B------:R-:W-:Y:S02]  /*1ab0*/  @P0 IMAD.IADD R7, R7, 0x1, -R2 ;  /* 0x0000000107070824 */ /* 0x000fe400078e0a02 */
[----:B------:R-:W-:Y:S01]  /*1ac0*/  @P0 VIADD R17, R17, 0x1 ;  /* 0x0000000111110836 */ /* 0x000fe20000000000 */
[----:B------:R-:W-:Y:S02]  /*1ad0*/  ISETP.NE.U32.AND P0, PT, R2, RZ, PT ;  /* 0x000000ff0200720c */ /* 0x000fe40003f05070 */
        /* <DEDUP_REMOVED lines=11> */
[----:B------:R-:W-:Y:S01]  /*1b90*/  IMAD.MOV.U32 R6, RZ, RZ, R16 ;  /* 0x000000ffff067224 */ /* 0x000fe200078e0010 */
        /* <DEDUP_REMOVED lines=23> */
[----:B------:R-:W-:-:S07]  /*1d10*/  IMAD.MOV.U32 R7, RZ, RZ, R17 ;  /* 0x000000ffff077224 */ /* 0x000fce00078e0011 */
.L_x_25:
[----:B------:R-:W-:Y:S01]  /*1d20*/  IADD3 R29, PT, PT, R23, -0x1, RZ ;  /* 0xffffffff171d7810 */ /* 0x000fe20007ffe0ff */
[----:B------:R-:W-:Y:S02]  /*1d30*/  IMAD R16, R4, R7, RZ ;  /* 0x0000000704107224 */ /* 0x000fe400078e02ff */
[----:B------:R-:W-:Y:S02]  /*1d40*/  IMAD.MOV.U32 R7, RZ, RZ, R25 ;  /* 0x000000ffff077224 */ /* 0x000fe400078e0019 */
[----:B------:R-:W-:-:S04]  /*1d50*/  IMAD.HI.U32 R15, R3, R29, RZ ;  /* 0x0000001d030f7227 */ /* 0x000fc800078e00ff */
[----:B------:R-:W-:-:S04]  /*1d60*/  IMAD.MOV R17, RZ, RZ, -R15 ;  /* 0x000000ffff117224 */ /* 0x000fc800078e0a0f */
[----:B------:R-:W-:-:S05]  /*1d70*/  IMAD R17, R2, R17, R29 ;  /* 0x0000001102117224 */ /* 0x000fca00078e021d */
[----:B------:R-:W-:-:S13]  /*1d80*/  ISETP.GE.U32.AND P1, PT, R17, R2, PT ;  /* 0x000000021100720c */ /* 0x000fda0003f26070 */
[----:B------:R-:W-:Y:S01]  /*1d90*/  @P1 IMAD.IADD R17, R17, 0x1, -R2 ;  /* 0x0000000111111824 */ /* 0x000fe200078e0a02 */
[----:B------:R-:W-:Y:S02]  /*1da0*/  @P1 IADD3 R15, PT, PT, R15, 0x1, RZ ;  /* 0x000000010f0f1810 */ /* 0x000fe40007ffe0ff */
[----:B------:R-:W-:Y:S02]  /*1db0*/  IADD3 R14, P1, PT, R16, UR4, RZ ;  /* 0x00000004100e7c10 */ /* 0x000fe4000ff3e0ff */
[----:B------:R-:W-:-:S13]  /*1dc0*/  ISETP.GE.U32.AND P2, PT, R17, R2, PT ;  /* 0x000000021100720c */ /* 0x000fda0003f46070 */
[----:B------:R-:W-:-:S05]  /*1dd0*/  @P2 VIADD R15, R15, 0x1 ;  /* 0x000000010f0f2836 */ /* 0x000fca0000000000 */
[----:B------:R-:W-:Y:S02]  /*1de0*/  SEL R25, R18, R15, !P0 ;  /* 0x0000000f12197207 */ /* 0x000fe40004000000 */
[----:B------:R-:W-:Y:S02]  /*1df0*/  LEA.HI.X.SX32 R15, R16, UR5, 0x1, P1 ;  /* 0x00000005100f7c11 */ /* 0x000fe400088f0eff */
[----:B------:R-:W-:Y:S01]  /*1e00*/  IADD3 R20, PT, PT, -R25, RZ, RZ ;  /* 0x000000ff19147210 */ /* 0x000fe20007ffe1ff */
[----:B------:R-:W-:Y:S02]  /*1e10*/  IMAD R17, R4, R25, RZ ;  /* 0x0000001904117224 */ /* 0x000fe400078e02ff */
[----:B------:R-:W-:-:S03]  /*1e20*/  IMAD.WIDE R14, R19, 0x4, R14 ;  /* 0x00000004130e7825 */ /* 0x000fc600078e020e */
[C---:B------:R-:W-:Y:S01]  /*1e30*/  IADD3 R16, P1, PT, R17.reuse, UR4, RZ ;  /* 0x0000000411107c10 */ /* 0x040fe2000ff3e0ff */
[----:B------:R-:W-:Y:S01]  /*1e40*/  IMAD.MOV.U32 R19, RZ, RZ, R27 ;  /* 0x000000ffff137224 */ /* 0x000fe200078e001b */
[----:B------:R0:W-:Y:S01]  /*1e50*/  ATOM.E.CAS.STRONG.GPU PT, RZ, [R14], R22, R23 ;  /* 0x000000160eff738b */ /* 0x0001e200001ee117 */
[----:B------:R-:W-:Y:S01]  /*1e60*/  IMAD R27, R2, R20, R29 ;  /* 0x00000014021b7224 */ /* 0x000fe200078e021d */
[----:B------:R-:W-:-:S03]  /*1e70*/  LEA.HI.X.SX32 R17, R17, UR5, 0x1, P1 ;  /* 0x0000000511117c11 */ /* 0x000fc600088f0eff */
[----:B------:R-:W-:-:S06]  /*1e80*/  IMAD.WIDE R16, R27, 0x4, R16 ;  /* 0x000000041b107825 */ /* 0x000fcc00078e0210 */
[----:B------:R-:W2:Y:S01]  /*1e90*/  LD.E R16, desc[UR6][R16.64] ;  /* 0x0000000610107980 */ /* 0x000ea2000c101900 */
[----:B0-----:R-:W-:Y:S01]  /*1ea0*/  IMAD.MOV.U32 R22, RZ, RZ, R23 ;  /* 0x000000ffff167224 */ /* 0x001fe200078e0017 */
[----:B--2---:R-:W-:Y:S02]  /*1eb0*/  ISETP.NE.AND P1, PT, R16, R23, PT ;  /* 0x000000171000720c */ /* 0x004fe40003f25270 */
[----:B------:R-:W-:-:S11]  /*1ec0*/  MOV R23, R16 ;  /* 0x0000001000177202 */ /* 0x000fd60000000f00 */
[----:B------:R-:W-:Y:S05]  /*1ed0*/  @P1 BRA `(.L_x_25) ;  /* 0xfffffffc00901947 */ /* 0x000fea000383ffff */
.L_x_24:
[----:B------:R-:W-:Y:S05]  /*1ee0*/  BSYNC.RECONVERGENT B1 ;  /* 0x0000000000017941 */ /* 0x000fea0003800200 */
.L_x_23:
        /* <DEDUP_REMOVED lines=15> */
[----:B------:R-:W-:-:S06]  /*1fe0*/  IMAD.WIDE R14, R23, 0x4, R14 ;  /* 0x00000004170e7825 */ /* 0x000fcc00078e020e */
[----:B------:R-:W2:Y:S01]  /*1ff0*/  LD.E R15, desc[UR6][R14.64] ;  /* 0x000000060e0f7980 */ /* 0x000ea2000c101900 */
[----:B------:R-:W-:Y:S01]  /*2000*/  BSSY.RECONVERGENT B1, `(.L_x_26) ;  /* 0x0000037000017945 */ /* 0x000fe20003800200 */
[----:B--2---:R-:W-:-:S13]  /*2010*/  ISETP.NE.AND P1, PT, R15, R6, PT ;  /* 0x000000060f00720c */ /* 0x004fda0003f25270 */
[----:B------:R-:W-:Y:S05]  /*2020*/  @!P1 BRA `(.L_x_27) ;  /* 0x0000000000d09947 */ /* 0x000fea0003800000 */
[----:B------:R-:W-:-:S04]  /*2030*/  IMAD.MOV.U32 R6, RZ, RZ, R15 ;  /* 0x000000ffff067224 */ /* 0x000fc800078e000f */
        /* <DEDUP_REMOVED lines=16> */
[----:B------:R-:W2:Y:S02]  /*2140*/  LD.E R7, desc[UR6][R14.64] ;  /* 0x000000060e077980 */ /* 0x000ea4000c101900 */
[----:B--2---:R-:W-:-:S13]  /*2150*/  ISETP.NE.AND P1, PT, R7, R6, PT ;  /* 0x000000060700720c */ /* 0x004fda0003f25270 */
[----:B------:R-:W-:Y:S05]  /*2160*/  @!P1 BRA `(.L_x_27) ;  /* 0x0000000000809947 */ /* 0x000fea0003800000 */
[----:B------:R-:W-:Y:S01]  /*2170*/  BSSY.RECONVERGENT B2, `(.L_x_28) ;  /* 0x000001e000027945 */ /* 0x000fe20003800200 */
.L_x_29:
[----:B------:R-:W-:Y:S02]  /*2180*/  VIADD R29, R7, 0xffffffff ;  /* 0xffffffff071d7836 */ /* 0x000fe40000000000 */
[----:B------:R-:W-:Y:S02]  /*2190*/  IMAD R16, R4, R19, RZ ;  /* 0x0000001304107224 */ /* 0x000fe400078e02ff */
[----:B------:R-:W-:-:S04]  /*21a0*/  IMAD.HI.U32 R15, R3, R29, RZ ;  /* 0x0000001d030f7227 */ /* 0x000fc800078e00ff */
[----:B------:R-:W-:Y:S01]  /*21b0*/  IMAD.MOV.U32 R19, RZ, RZ, R25 ;  /* 0x000000ffff137224 */ /* 0x000fe200078e0019 */
[----:B------:R-:W-:-:S05]  /*21c0*/  IADD3 R17, PT, PT, -R15, RZ, RZ ;  /* 0x000000ff0f117210 */ /* 0x000fca0007ffe1ff */
[----:B------:R-:W-:-:S05]  /*21d0*/  IMAD R17, R2, R17, R29 ;  /* 0x0000001102117224 */ /* 0x000fca00078e021d */
[----:B------:R-:W-:-:S13]  /*21e0*/  ISETP.GE.U32.AND P1, PT, R17, R2, PT ;  /* 0x000000021100720c */ /* 0x000fda0003f26070 */
[----:B------:R-:W-:Y:S02]  /*21f0*/  @P1 IMAD.IADD R17, R17, 0x1, -R2 ;  /* 0x0000000111111824 */ /* 0x000fe400078e0a02 */
[----:B------:R-:W-:Y:S01]  /*2200*/  @P1 VIADD R15, R15, 0x1 ;  /* 0x000000010f0f1836 */ /* 0x000fe20000000000 */
[----:B------:R-:W-:Y:S02]  /*2210*/  IADD3 R14, P1, PT, R16, UR4, RZ ;  /* 0x00000004100e7c10 */ /* 0x000fe4000ff3e0ff */
[----:B------:R-:W-:-:S13]  /*2220*/  ISETP.GE.U32.AND P2, PT, R17, R2, PT ;  /* 0x000000021100720c */ /* 0x000fda0003f46070 */
[----:B------:R-:W-:-:S04]  /*2230*/  @P2 IADD3 R15, PT, PT, R15, 0x1, RZ ;  /* 0x000000010f0f2810 */ /* 0x000fc80007ffe0ff */
[----:B------:R-:W-:Y:S02]  /*2240*/  SEL R25, R18, R15, !P0 ;  /* 0x0000000f12197207 */ /* 0x000fe40004000000 */
[----:B------:R-:W-:-:S03]  /*2250*/  LEA.HI.X.SX32 R15, R16, UR5, 0x1, P1 ;  /* 0x00000005100f7c11 */ /* 0x000fc600088f0eff */
[----:B------:R-:W-:Y:S02]  /*2260*/  IMAD R17, R4, R25, RZ ;  /* 0x0000001904117224 */ /* 0x000fe400078e02ff */
[----:B------:R-:W-:Y:S02]  /*2270*/  IMAD.MOV R20, RZ, RZ, -R25 ;  /* 0x000000ffff147224 */ /* 0x000fe400078e0a19 */
[----:B------:R-:W-:Y:S01]  /*2280*/  IMAD.WIDE R14, R23, 0x4, R14 ;  /* 0x00000004170e7825 */ /* 0x000fe200078e020e */
[C---:B------:R-:W-:Y:S02]  /*2290*/  IADD3 R16, P1, PT, R17.reuse, UR4, RZ ;  /* 0x0000000411107c10 */ /* 0x040fe4000ff3e0ff */
[----:B------:R-:W-:Y:S01]  /*22a0*/  MOV R23, R27 ;  /* 0x0000001b00177202 */ /* 0x000fe20000000f00 */
[----:B------:R-:W-:Y:S01]  /*22b0*/  IMAD R27, R2, R20, R29 ;  /* 0x00000014021b7224 */ /* 0x000fe200078e021d */
[----:B------:R-:W-:Y:S01]  /*22c0*/  LEA.HI.X.SX32 R17, R17, UR5, 0x1, P1 ;  /* 0x0000000511117c11 */ /* 0x000fe200088f0eff */
[----:B------:R0:W-:Y:S02]  /*22d0*/  ATOM.E.CAS.STRONG.GPU PT, RZ, [R14], R6, R7 ;  /* 0x000000060eff738b */ /* 0x0001e400001ee107 */
[----:B------:R-:W-:-:S06]  /*22e0*/  IMAD.WIDE R16, R27, 0x4, R16 ;  /* 0x000000041b107825 */ /* 0x000fcc00078e0210 */
[----:B------:R-:W2:Y:S01]  /*22f0*/  LD.E R16, desc[UR6][R16.64] ;  /* 0x0000000610107980 */ /* 0x000ea2000c101900 */
[--C-:B------:R-:W-:Y:S02]  /*2300*/  IMAD.MOV.U32 R20, RZ, RZ, R7.reuse ;  /* 0x000000ffff147224 */ /* 0x100fe400078e0007 */
[----:B0-----:R-:W-:Y:S01]  /*2310*/  IMAD.MOV.U32 R6, RZ, RZ, R7 ;  /* 0x000000ffff067224 */ /* 0x001fe200078e0007 */
[----:B--2---:R-:W-:Y:S02]  /*2320*/  ISETP.NE.AND P1, PT, R16, R7, PT ;  /* 0x000000071000720c */ /* 0x004fe40003f25270 */
[----:B------:R-:W-:-:S11]  /*2330*/  MOV R7, R16 ;  /* 0x0000001000077202 */ /* 0x000fd60000000f00 */
[----:B------:R-:W-:Y:S05]  /*2340*/  @P1 BRA `(.L_x_29) ;  /* 0xfffffffc008c1947 */ /* 0x000fea000383ffff */
[----:B------:R-:W-:Y:S05]  /*2350*/  BSYNC.RECONVERGENT B2 ;  /* 0x0000000000027941 */ /* 0x000fea0003800200 */
.L_x_28:
[----:B------:R-:W-:-:S07]  /*2360*/  IMAD.MOV.U32 R6, RZ, RZ, R20 ;  /* 0x000000ffff067224 */ /* 0x000fce00078e0014 */
.L_x_27:
[----:B------:R-:W-:Y:S05]  /*2370*/  BSYNC.RECONVERGENT B1 ;  /* 0x0000000000017941 */ /* 0x000fea0003800200 */
.L_x_26:
[----:B------:R-:W-:-:S13]  /*2380*/  ISETP.NE.AND P0, PT, R22, R6, PT ;  /* 0x000000061600720c */ /* 0x000fda0003f05270 */
[----:B------:R-:W-:Y:S05]  /*2390*/  @!P0 BRA `(.L_x_22) ;  /* 0x0000000800e48947 */ /* 0x000fea0003800000 */
.L_x_36:
[----:B------:R-:W0:Y:S01]  /*23a0*/  I2F.U32.RP R3, R2 ;  /* 0x0000000200037306 */ /* 0x000e220000209000 */
[----:B------:R-:W-:Y:S01]  /*23b0*/  IADD3 R7, PT, PT, RZ, -R2, RZ ;  /* 0x80000002ff077210 */ /* 0x000fe20007ffe0ff */
[----:B------:R-:W-:Y:S01]  /*23c0*/  IMAD.MOV.U32 R16, RZ, RZ, RZ ;  /* 0x000000ffff107224 */ /* 0x000fe200078e00ff */
[----:B------:R-:W-:Y:S01]  /*23d0*/  VIMNMX.U32 R14, PT, PT, R22, R6, !PT ;  /* 0x00000006160e7248 */ /* 0x000fe20007fe0000 */
[----:B------:R-:W-:Y:S05]  /*23e0*/  YIELD ;  /* 0x0000000000007946 */ /* 0x000fea0003800000 */
[----:B0-----:R-:W0:Y:S02]  /*23f0*/  MUFU.RCP R3, R3 ;  /* 0x0000000300037308 */ /* 0x001e240000001000 */
[----:B0-----:R-:W-:-:S06]  /*2400*/  VIADD R17, R3, 0xffffffe ;  /* 0x0ffffffe03117836 */ /* 0x001fcc0000000000 */
[----:B------:R-:W0:Y:S02]  /*2410*/  F2I.FTZ.U32.TRUNC.NTZ R17, R17 ;  /* 0x0000001100117305 */ /* 0x000e24000021f000 */
[----:B0-----:R-:W-:-:S04]  /*2420*/  IMAD R7, R7, R17, RZ ;  /* 0x0000001107077224 */ /* 0x001fc800078e02ff */
[----:B------:R-:W-:-:S04]  /*2430*/  IMAD.HI.U32 R20, R17, R7, R16 ;  /* 0x0000000711147227 */ /* 0x000fc800078e0010 */
[----:B------:R-:W-:-:S04]  /*2440*/  VIADD R7, R14, 0xffffffff ;  /* 0xffffffff0e077836 */ /* 0x000fc80000000000 */
[----:B------:R-:W-:-:S05]  /*2450*/  IMAD.HI.U32 R16, R20, R7, RZ ;  /* 0x0000000714107227 */ /* 0x000fca00078e00ff */
[----:B------:R-:W-:-:S05]  /*2460*/  IADD3 R3, PT, PT, -R16, RZ, RZ ;  /* 0x000000ff10037210 */ /* 0x000fca0007ffe1ff */
[----:B------:R-:W-:-:S05]  /*2470*/  IMAD R3, R2, R3, R7 ;  /* 0x0000000302037224 */ /* 0x000fca00078e0207 */
[----:B------:R-:W-:-:S13]  /*2480*/  ISETP.GE.U32.AND P0, PT, R3, R2, PT ;  /* 0x000000020300720c */ /* 0x000fda0003f06070 */
[----:B------:R-:W-:Y:S02]  /*2490*/  @P0 IMAD.IADD R3, R3, 0x1, -R2 ;  /* 0x0000000103030824 */ /* 0x000fe400078e0a02 */
[----:B------:R-:W-:Y:S01]  /*24a0*/  @P0 VIADD R16, R16, 0x1 ;  /* 0x0000000110100836 */ /* 0x000fe20000000000 */
[----:B------:R-:W-:Y:S02]  /*24b0*/  ISETP.NE.U32.AND P0, PT, R2, RZ, PT ;  /* 0x000000ff0200720c */ /* 0x000fe40003f05070 */
[-C--:B------:R-:W-:Y:S02]  /*24c0*/  ISETP.GE.U32.AND P1, PT, R3, R2.reuse, PT ;  /* 0x000000020300720c */ /* 0x080fe40003f26070 */
[----:B------:R-:W-:-:S11]  /*24d0*/  LOP3.LUT R3, RZ, R2, RZ, 0x33, !PT ;  /* 0x00000002ff037212 */ /* 0x000fd600078e33ff */
[----:B------:R-:W-:-:S04]  /*24e0*/  @P1 IADD3 R16, PT, PT, R16, 0x1, RZ ;  /* 0x0000000110101810 */ /* 0x000fc80007ffe0ff */
[----:B------:R-:W-:-:S05]  /*24f0*/  SEL R15, R3, R16, !P0 ;  /* 0x00000010030f7207 */ /* 0x000fca0004000000 */
[----:B------:R-:W-:Y:S02]  /*2500*/  IMAD R17, R4, R15, RZ ;  /* 0x0000000f04117224 */ /* 0x000fe400078e02ff */
[----:B------:R-:W-:-:S03]  /*2510*/  IMAD.MOV R15, RZ, RZ, -R15 ;  /* 0x000000ffff0f7224 */ /* 0x000fc600078e0a0f */
[C---:B------:R-:W-:Y:S01]  /*2520*/  IADD3 R16, P1, PT, R17.reuse, UR4, RZ ;  /* 0x0000000411107c10 */ /* 0x040fe2000ff3e0ff */
[----:B------:R-:W-:Y:S01]  /*2530*/  IMAD R7, R2, R15, R7 ;  /* 0x0000000f02077224 */ /* 0x000fe200078e0207 */
[----:B------:R-:W-:Y:S02]  /*2540*/  VIMNMX.U32 R15, PT, PT, R22, R6, PT ;  /* 0x00000006160f7248 */ /* 0x000fe40003fe0000 */
[----:B------:R-:W-:-:S03]  /*2550*/  LEA.HI.X.SX32 R17, R17, UR5, 0x1, P1 ;  /* 0x0000000511117c11 */ /* 0x000fc600088f0eff */
[----:B------:R-:W-:-:S05]  /*2560*/  IMAD.WIDE R16, R7, 0x4, R16 ;  /* 0x0000000407107825 */ /* 0x000fca00078e0210 */
[----:B------:R-:W2:Y:S01]  /*2570*/  ATOM.E.CAS.STRONG.GPU PT, R15, [R16], R14, R15 ;  /* 0x0000000e100f738b */ /* 0x000ea200001ee10f */
[----:B------:R-:W-:Y:S01]  /*2580*/  IMAD.MOV.U32 R7, RZ, RZ, R6 ;  /* 0x000000ffff077224 */ /* 0x000fe200078e0006 */
[----:B------:R-:W-:Y:S02]  /*2590*/  MOV R19, R22 ;  /* 0x0000001600137202 */ /* 0x000fe40000000f00 */
[----:B--2---:R-:W-:-:S13]  /*25a0*/  ISETP.NE.AND P1, PT, R15, R14, PT ;  /* 0x0000000e0f00720c */ /* 0x004fda0003f25270 */
[----:B------:R-:W-:Y:S05]  /*25b0*/  @!P1 BRA `(.L_x_22) ;  /* 0x00000008005c9947 */ /* 0x000fea0003800000 */
        /* <DEDUP_REMOVED lines=44> */
.L_x_32:
[----:B------:R-:W-:Y:S01]  /*2880*/  VIADD R18, R19, 0xffffffff ;  /* 0xffffffff13127836 */ /* 0x000fe20000000000 */
[----:B------:R-:W-:Y:S05]  /*2890*/  YIELD ;  /* 0x0000000000007946 */ /* 0x000fea0003800000 */
[----:B------:R-:W-:-:S04]  /*28a0*/  IMAD.HI.U32 R16, R20, R18, RZ ;  /* 0x0000001214107227 */ /* 0x000fc800078e00ff */
[----:B------:R-:W-:-:S04]  /*28b0*/  IMAD.MOV R15, RZ, RZ, -R16 ;  /* 0x000000ffff0f7224 */ /* 0x000fc800078e0a10 */
[----:B------:R-:W-:-:S05]  /*28c0*/  IMAD R15, R2, R15, R18 ;  /* 0x0000000f020f7224 */ /* 0x000fca00078e0212 */
[----:B------:R-:W-:-:S13]  /*28d0*/  ISETP.GE.U32.AND P1, PT, R15, R2, PT ;  /* 0x000000020f00720c */ /* 0x000fda0003f26070 */
[----:B------:R-:W-:Y:S01]  /*28e0*/  @P1 IADD3 R15, PT, PT, -R2, R15, RZ ;  /* 0x0000000f020f1210 */ /* 0x000fe20007ffe1ff */
[----:B------:R-:W-:-:S03]  /*28f0*/  @P1 VIADD R16, R16, 0x1 ;  /* 0x0000000110101836 */ /* 0x000fc60000000000 */
[----:B------:R-:W-:Y:S01]  /*2900*/  ISETP.GE.U32.AND P2, PT, R15, R2, PT ;  /* 0x000000020f00720c */ /* 0x000fe20003f46070 */
[----:B------:R-:W-:Y:S01]  /*2910*/  IMAD R15, R4, R23, RZ ;  /* 0x00000017040f7224 */ /* 0x000fe200078e02ff */
[----:B------:R-:W-:-:S04]  /*2920*/  MOV R23, R27 ;  /* 0x0000001b00177202 */ /* 0x000fc80000000f00 */
[----:B------:R-:W-:-:S04]  /*2930*/  IADD3 R14, P1, PT, R15, UR4, RZ ;  /* 0x000000040f0e7c10 */ /* 0x000fc8000ff3e0ff */
[----:B------:R-:W-:-:S03]  /*2940*/  LEA.HI.X.SX32 R15, R15, UR5, 0x1, P1 ;  /* 0x000000050f0f7c11 */ /* 0x000fc600088f0eff */
[----:B------:R-:W-:Y:S02]  /*2950*/  @P2 VIADD R16, R16, 0x1 ;  /* 0x0000000110102836 */ /* 0x000fe40000000000 */
[----:B------:R-:W-:-:S03]  /*2960*/  IMAD.WIDE R14, R25, 0x4, R14 ;  /* 0x00000004190e7825 */ /* 0x000fc600078e020e */
[----:B------:R-:W-:Y:S01]  /*2970*/  SEL R27, R3, R16, !P0 ;  /* 0x00000010031b7207 */ /* 0x000fe20004000000 */
[----:B------:R-:W-:-:S04]  /*2980*/  IMAD.MOV.U32 R25, RZ, RZ, R29 ;  /* 0x000000ffff197224 */ /* 0x000fc800078e001d */
[----:B------:R-:W-:Y:S02]  /*2990*/  IMAD R17, R4, R27, RZ ;  /* 0x0000001b04117224 */ /* 0x000fe400078e02ff */
[----:B------:R-:W-:-:S03]  /*29a0*/  IMAD.MOV R24, RZ, RZ, -R27 ;  /* 0x000000ffff187224 */ /* 0x000fc600078e0a1b */
[C---:B------:R-:W-:Y:S01]  /*29b0*/  IADD3 R16, P1, PT, R17.reuse, UR4, RZ ;  /* 0x0000000411107c10 */ /* 0x040fe2000ff3e0ff */
[----:B------:R-:W-:Y:S01]  /*29c0*/  IMAD R29, R2, R24, R18 ;  /* 0x00000018021d7224 */ /* 0x000fe200078e0212 */
[----:B------:R-:W-:Y:S02]  /*29d0*/  MOV R18, R22 ;  /* 0x0000001600127202 */ /* 0x000fe40000000f00 */
[----:B------:R-:W-:-:S03]  /*29e0*/  LEA.HI.X.SX32 R17, R17, UR5, 0x1, P1 ;  /* 0x0000000511117c11 */ /* 0x000fc600088f0eff */
[----:B------:R0:W-:Y:S01]  /*29f0*/  ATOM.E.CAS.STRONG.GPU PT, RZ, [R14], R18, R19 ;  /* 0x000000120eff738b */ /* 0x0001e200001ee113 */
[----:B------:R-:W-:-:S06]  /*2a00*/  IMAD.WIDE R16, R29, 0x4, R16 ;  /* 0x000000041d107825 */ /* 0x000fcc00078e0210 */
[----:B------:R-:W2:Y:S01]  /*2a10*/  LD.E R16, desc[UR6][R16.64] ;  /* 0x0000000610107980 */ /* 0x000ea2000c101900 */
[----:B------:R-:W-:Y:S01]  /*2a20*/  IMAD.MOV.U32 R22, RZ, RZ, R19 ;  /* 0x000000ffff167224 */ /* 0x000fe200078e0013 */
[----:B--2---:R-:W-:Y:S01]  /*2a30*/  ISETP.NE.AND P1, PT, R16, R19, PT ;  /* 0x000000131000720c */ /* 0x004fe20003f25270 */
[----:B0-----:R-:W-:-:S12]  /*2a40*/  IMAD.MOV.U32 R19, RZ, RZ, R16 ;  /* 0x000000ffff137224 */ /* 0x001fd800078e0010 */
[----:B------:R-:W-:Y:S05]  /*2a50*/  @P1 BRA `(.L_x_32) ;  /* 0xfffffffc00881947 */ /* 0x000fea000383ffff */
.L_x_31:
[----:B------:R-:W-:Y:S05]  /*2a60*/  BSYNC B1 ;  /* 0x0000000000017941 */ /* 0x000fea0003800000 */
.L_x_30:
[----:B------:R-:W-:Y:S01]  /*2a70*/  ISETP.NE.AND P1, PT, R6, RZ, PT ;  /* 0x000000ff0600720c */ /* 0x000fe20003f25270 */
[----:B------:R-:W-:Y:S01]  /*2a80*/  BSSY B1, `(.L_x_33) ;  /* 0x0000048000017945 */ /* 0x000fe20003800000 */
[----:B------:R-:W-:-:S11]  /*2a90*/  HFMA2 R6, -RZ, RZ, 0, 0 ;  /* 0x00000000ff067431 */ /* 0x000fd600000001ff */
        /* <DEDUP_REMOVED lines=41> */
.L_x_35:
[----:B------:R-:W-:Y:S01]  /*2d30*/  IADD3 R29, PT, PT, R7, -0x1, RZ ;  /* 0xffffffff071d7810 */ /* 0x000fe20007ffe0ff */
[----:B------:R-:W-:Y:S05]  /*2d40*/  YIELD ;  /* 0x0000000000007946 */ /* 0x000fea0003800000 */
[----:B------:R-:W-:-:S04]  /*2d50*/  IMAD.HI.U32 R14, R20, R29, RZ ;  /* 0x0000001d140e7227 */ /* 0x000fc800078e00ff */
[----:B------:R-:W-:-:S04]  /*2d60*/  IMAD.MOV R15, RZ, RZ, -R14 ;  /* 0x000000ffff0f7224 */ /* 0x000fc800078e0a0e */
[----:B------:R-:W-:-:S05]  /*2d70*/  IMAD R15, R2, R15, R29 ;  /* 0x0000000f020f7224 */ /* 0x000fca00078e021d */
[----:B------:R-:W-:-:S13]  /*2d80*/  ISETP.GE.U32.AND P1, PT, R15, R2, PT ;  /* 0x000000020f00720c */ /* 0x000fda0003f26070 */
[----:B------:R-:W-:Y:S01]  /*2d90*/  @P1 IMAD.IADD R15, R15, 0x1, -R2 ;  /* 0x000000010f0f1824 */ /* 0x000fe200078e0a02 */
[----:B------:R-:W-:-:S04]  /*2da0*/  @P1 IADD3 R14, PT, PT, R14, 0x1, RZ ;  /* 0x000000010e0e1810 */ /* 0x000fc80007ffe0ff */
[----:B------:R-:W-:Y:S01]  /*2db0*/  ISETP.GE.U32.AND P2, PT, R15, R2, PT ;  /* 0x000000020f00720c */ /* 0x000fe20003f46070 */
[----:B------:R-:W-:Y:S02]  /*2dc0*/  IMAD R15, R4, R19, RZ ;  /* 0x00000013040f7224 */ /* 0x000fe400078e02ff */
[----:B------:R-:W-:-:S03]  /*2dd0*/  IMAD.MOV.U32 R19, RZ, RZ, R25 ;  /* 0x000000ffff137224 */ /* 0x000fc600078e0019 */
[----:B------:R-:W-:-:S04]  /*2de0*/  IADD3 R16, P1, PT, R15, UR4, RZ ;  /* 0x000000040f107c10 */ /* 0x000fc8000ff3e0ff */
[----:B------:R-:W-:-:S03]  /*2df0*/  LEA.HI.X.SX32 R17, R15, UR5, 0x1, P1 ;  /* 0x000000050f117c11 */ /* 0x000fc600088f0eff */
[----:B------:R-:W-:Y:S02]  /*2e00*/  @P2 VIADD R14, R14, 0x1 ;  /* 0x000000010e0e2836 */ /* 0x000fe40000000000 */
[----:B------:R-:W-:-:S03]  /*2e10*/  IMAD.WIDE R16, R23, 0x4, R16 ;  /* 0x0000000417107825 */ /* 0x000fc600078e0210 */
[----:B------:R-:W-:Y:S01]  /*2e20*/  SEL R25, R3, R14, !P0 ;  /* 0x0000000e03197207 */ /* 0x000fe20004000000 */
[----:B------:R-:W-:Y:S01]  /*2e30*/  IMAD.MOV.U32 R23, RZ, RZ, R27 ;  /* 0x000000ffff177224 */ /* 0x000fe200078e001b */
[----:B------:R0:W-:Y:S02]  /*2e40*/  ATOM.E.CAS.STRONG.GPU PT, RZ, [R16], R6, R7 ;  /* 0x0000000610ff738b */ /* 0x0001e400001ee107 */
[----:B------:R-:W-:Y:S01]  /*2e50*/  IADD3 R18, PT, PT, -R25, RZ, RZ ;  /* 0x000000ff19127210 */ /* 0x000fe20007ffe1ff */
[----:B------:R-:W-:-:S04]  /*2e60*/  IMAD R15, R4, R25, RZ ;  /* 0x00000019040f7224 */ /* 0x000fc800078e02ff */
[----:B------:R-:W-:Y:S01]  /*2e70*/  IMAD R27, R2, R18, R29 ;  /* 0x00000012021b7224 */ /* 0x000fe200078e021d */
[----:B------:R-:W-:-:S04]  /*2e80*/  IADD3 R14, P1, PT, R15, UR4, RZ ;  /* 0x000000040f0e7c10 */ /* 0x000fc8000ff3e0ff */
[----:B------:R-:W-:-:S03]  /*2e90*/  LEA.HI.X.SX32 R15, R15, UR5, 0x1, P1 ;  /* 0x000000050f0f7c11 */ /* 0x000fc600088f0eff */
[----:B------:R-:W-:-:S06]  /*2ea0*/  IMAD.WIDE R14, R27, 0x4, R14 ;  /* 0x000000041b0e7825 */ /* 0x000fcc00078e020e */
[----:B------:R-:W2:Y:S01]  /*2eb0*/  LD.E R14, desc[UR6][R14.64] ;  /* 0x000000060e0e7980 */ /* 0x000ea2000c101900 */
[----:B0-----:R-:W-:Y:S01]  /*2ec0*/  IMAD.MOV.U32 R6, RZ, RZ, R7 ;  /* 0x000000ffff067224 */ /* 0x001fe200078e0007 */
[----:B--2---:R-:W-:Y:S02]  /*2ed0*/  ISETP.NE.AND P1, PT, R14, R7, PT ;  /* 0x000000070e00720c */ /* 0x004fe40003f25270 */
[----:B------:R-:W-:-:S11]  /*2ee0*/  MOV R7, R14 ;  /* 0x0000000e00077202 */ /* 0x000fd60000000f00 */
[----:B------:R-:W-:Y:S05]  /*2ef0*/  @P1 BRA `(.L_x_35) ;  /* 0xfffffffc008c1947 */ /* 0x000fea000383ffff */
.L_x_34:
[----:B------:R-:W-:Y:S05]  /*2f00*/  BSYNC B1 ;  /* 0x0000000000017941 */ /* 0x000fea0003800000 */
.L_x_33:
[----:B------:R-:W-:-:S13]  /*2f10*/  ISETP.NE.AND P0, PT, R22, R6, PT ;  /* 0x000000061600720c */ /* 0x000fda0003f05270 */
[----:B------:R-:W-:Y:S05]  /*2f20*/  @P0 BRA `(.L_x_36) ;  /* 0xfffffff4001c0947 */ /* 0x000fea000383ffff */
.L_x_22:
[----:B------:R-:W-:Y:S05]  /*2f30*/  BSYNC B0 ;  /* 0x0000000000007941 */ /* 0x000fea0003800000 */
.L_x_21:
[----:B------:R-:W-:-:S05]  /*2f40*/  IADD3 R6, P0, PT, R5, R0, RZ ;  /* 0x0000000005067210 */ /* 0x000fca0007f1e0ff */
[----:B------:R-:W-:-:S05]  /*2f50*/  IMAD.X R7, R8, 0x1, R9, P0 ;  /* 0x0000000108077824 */ /* 0x000fca00000e0609 */
[----:B------:R-:W2:Y:S01]  /*2f60*/  LD.E.U8 R0, desc[UR6][R6.64] ;  /* 0x0000000606007980 */ /* 0x000ea2000c101100 */
[----:B------:R-:W-:Y:S01]  /*2f70*/  BSSY B0, `(.L_x_37) ;  /* 0x0000161000007945 */ /* 0x000fe20003800000 */
[----:B------:R-:W-:Y:S01]  /*2f80*/  IMAD.WIDE R10, R5, 0x4, R10 ;  /* 0x00000004050a7825 */ /* 0x000fe200078e020a */
[----:B--2--5:R-:W-:-:S13]  /*2f90*/  ISETP.NE.AND P0, PT, R0, R13, PT ;  /* 0x0000000d0000720c */ /* 0x024fda0003f05270 */
[----:B------:R-:W-:Y:S05]  /*2fa0*/  @P0 BRA `(.L_x_38) ;  /* 0x0000001400740947 */ /* 0x000fea0003800000 */
[----:B------:R-:W2:Y:S02]  /*2fb0*/  LD.E R8, desc[UR6][R10.64] ;  /* 0x000000060a087980 */ /* 0x000ea4000c101900 */
[----:B--2---:R-:W-:-:S04]  /*2fc0*/  ISETP.NE.AND P0, PT, R8, RZ, PT ;  /* 0x000000ff0800720c */ /* 0x004fc80003f05270 */
[----:B------:R-:W-:-:S13]  /*2fd0*/  ISETP.EQ.OR P0, PT, R12, RZ, !P0 ;  /* 0x000000ff0c00720c */ /* 0x000fda0004702670 */
[----:B------:R-:W-:Y:S05]  /*2fe0*/  @P0 BRA `(.L_x_38) ;  /* 0x0000001400640947 */ /* 0x000fea0003800000 */
[----:B------:R-:W0:Y:S01]  /*2ff0*/  I2F.U32.RP R3, R2 ;  /* 0x0000000200037306 */ /* 0x000e220000209000 */
[----:B------:R-:W-:-:S07]  /*3000*/  IADD3 R5, PT, PT, RZ, -R2, RZ ;  /* 0x80000002ff057210 */ /* 0x000fce0007ffe0ff */
[----:B0-----:R-:W0:Y:S02]  /*3010*/  MUFU.RCP R3, R3 ;  /* 0x0000000300037308 */ /* 0x001e240000001000 */
[----:B0-----:R-:W-:Y:S01]  /*3020*/  VIADD R14, R3, 0xffffffe ;  /* 0x0ffffffe030e7836 */ /* 0x001fe20000000000 */
[----:B------:R-:W-:-:S05]  /*3030*/  LOP3.LUT R3, RZ, R2, RZ, 0x33, !PT ;  /* 0x00000002ff037212 */ /* 0x000fca00078e33ff */
[----:B------:R0:W1:Y:S02]  /*3040*/  F2I.FTZ.U32.TRUNC.NTZ R15, R14 ;  /* 0x0000000e000f7305 */ /* 0x000064000021f000 */
[----:B0-----:R-:W-:Y:S02]  /*3050*/  IMAD.MOV.U32 R14, RZ, RZ, RZ ;  /* 0x000000ffff0e7224 */ /* 0x001fe400078e00ff */
[----:B-1----:R-:W-:-:S04]  /*3060*/  IMAD R5, R5, R15, RZ ;  /* 0x0000000f05057224 */ /* 0x002fc800078e02ff */
        /* <DEDUP_REMOVED lines=43> */
.L_x_41:
[----:B------:R-:W-:-:S04]  /*3320*/  VIADD R27, R15, 0xffffffff ;  /* 0xffffffff0f1b7836 */ /* 0x000fc80000000000 */
        /* <DEDUP_REMOVED lines=14> */
[----:B------:R-:W-:Y:S01]  /*3410*/  IMAD.MOV.U32 R5, RZ, RZ, R25 ;  /* 0x000000ffff057224 */ /* 0x000fe200078e0019 */
[----:B------:R0:W-:Y:S03]  /*3420*/  ATOM.E.CAS.STRONG.GPU PT, RZ, [R18], R14, R15 ;  /* 0x0000000e12ff738b */ /* 0x0001e600001ee10f */
[----:B------:R-:W-:Y:S02]  /*3430*/  IMAD R22, R4, R23, RZ ;  /* 0x0000001704167224 */ /* 0x000fe400078e02ff */
[----:B------:R-:W-:-:S03]  /*3440*/  IMAD.MOV R20, RZ, RZ, -R23 ;  /* 0x000000ffff147224 */ /* 0x000fc600078e0a17 */
[----:B------:R-:W-:Y:S01]  /*3450*/  IADD3 R16, P1, PT, R22, UR4, RZ ;  /* 0x0000000416107c10 */ /* 0x000fe2000ff3e0ff */
[----:B------:R-:W-:-:S03]  /*3460*/  IMAD R25, R2, R20, R27 ;  /* 0x0000001402197224 */ /* 0x000fc600078e021b */
[----:B------:R-:W-:-:S03]  /*3470*/  LEA.HI.X.SX32 R17, R22, UR5, 0x1, P1 ;  /* 0x0000000516117c11 */ /* 0x000fc600088f0eff */
[----:B------:R-:W-:-:S06]  /*3480*/  IMAD.WIDE R16, R25, 0x4, R16 ;  /* 0x0000000419107825 */ /* 0x000fcc00078e0210 */
[----:B------:R-:W2:Y:S01]  /*3490*/  LD.E R16, desc[UR6][R16.64] ;  /* 0x0000000610107980 */ /* 0x000ea2000c101900 */
[-C--:B0-----:R-:W-:Y:S02]  /*34a0*/  MOV R14, R15.reuse ;  /* 0x0000000f000e7202 */ /* 0x081fe40000000f00 */
[----:B--2---:R-:W-:Y:S01]  /*34b0*/  ISETP.NE.AND P1, PT, R16, R15, PT ;  /* 0x0000000f1000720c */ /* 0x004fe20003f25270 */
[----:B------:R-:W-:-:S12]  /*34c0*/  IMAD.MOV.U32 R15, RZ, RZ, R16 ;  /* 0x000000ffff0f7224 */ /* 0x000fd800078e0010 */
[----:B------:R-:W-:Y:S05]  /*34d0*/  @P1 BRA `(.L_x_41) ;  /* 0xfffffffc00901947 */ /* 0x000fea000383ffff */
.L_x_40:
[----:B------:R-:W-:Y:S05]  /*34e0*/  BSYNC.RECONVERGENT B1 ;  /* 0x0000000000017941 */ /* 0x000fea0003800200 */
.L_x_39:
        /* <DEDUP_REMOVED lines=20> */
[----:B------:R-:W-:-:S05]  /*3630*/  IMAD.MOV.U32 R8, RZ, RZ, R17 ;  /* 0x000000ffff087224 */ /* 0x000fca00078e0011 */
        /* <DEDUP_REMOVED lines=16> */
[----:B------:R-:W2:Y:S02]  /*3740*/  LD.E R17, desc[UR6][R16.64] ;  /* 0x0000000610117980 */ /* 0x000ea4000c101900 */
[----:B--2---:R-:W-:-:S13]  /*3750*/  ISETP.NE.AND P1, PT, R17, R8, PT ;  /* 0x000000081100720c */ /* 0x004fda0003f25270 */
[----:B------:R-:W-:Y:S05]  /*3760*/  @!P1 BRA `(.L_x_43) ;  /* 0x0000000000889947 */ /* 0x000fea0003800000 */
[----:B------:R-:W-:Y:S01]  /*3770*/  BSSY.RECONVERGENT B2, `(.L_x_44) ;  /* 0x0000020000027945 */ /* 0x000fe20003800200 */
[----:B------:R-:W-:Y:S01]  /*3780*/  MOV R15, R9 ;  /* 0x00000009000f7202 */ /* 0x000fe20000000f00 */
[----:B------:R-:W-:-:S07]  /*3790*/  IMAD.MOV.U32 R9, RZ, RZ, R17 ;  /* 0x000000ffff097224 */ /* 0x000fce00078e0011 */
.L_x_45:
[----:B------:R-:W-:-:S04]  /*37a0*/  VIADD R27, R9, 0xffffffff ;  /* 0xffffffff091b7836 */ /* 0x000fc80000000000 */
[----:B------:R-:W-:-:S05]  /*37b0*/  IMAD.HI.U32 R16, R0, R27, RZ ;  /* 0x0000001b00107227 */ /* 0x000fca00078e00ff */
[----:B------:R-:W-:-:S05]  /*37c0*/  IADD3 R17, PT, PT, -R16, RZ, RZ ;  /* 0x000000ff10117210 */ /* 0x000fca0007ffe1ff */
[----:B------:R-:W-:-:S05]  /*37d0*/  IMAD R17, R2, R17, R27 ;  /* 0x0000001102117224 */ /* 0x000fca00078e021b */
[----:B------:R-:W-:-:S13]  /*37e0*/  ISETP.GE.U32.AND P1, PT, R17, R2, PT ;  /* 0x000000021100720c */ /* 0x000fda0003f26070 */
[----:B------:R-:W-:Y:S02]  /*37f0*/  @P1 IMAD.IADD R17, R17, 0x1, -R2 ;  /* 0x0000000111111824 */ /* 0x000fe400078e0a02 */
[----:B------:R-:W-:-:S03]  /*3800*/  @P1 VIADD R16, R16, 0x1 ;  /* 0x0000000110101836 */ /* 0x000fc60000000000 */
[----:B------:R-:W-:Y:S01]  /*3810*/  ISETP.GE.U32.AND P2, PT, R17, R2, PT ;  /* 0x000000021100720c */ /* 0x000fe20003f46070 */
[----:B------:R-:W-:Y:S02]  /*3820*/  IMAD R17, R4, R15, RZ ;  /* 0x0000000f04117224 */ /* 0x000fe400078e02ff */
[----:B------:R-:W-:-:S03]  /*3830*/  IMAD.MOV.U32 R15, RZ, RZ, R23 ;  /* 0x000000ffff0f7224 */ /* 0x000fc600078e0017 */
[----:B------:R-:W-:-:S04]  /*3840*/  IADD3 R18, P1, PT, R17, UR4, RZ ;  /* 0x0000000411127c10 */ /* 0x000fc8000ff3e0ff */
[----:B------:R-:W-:-:S03]  /*3850*/  LEA.HI.X.SX32 R19, R17, UR5, 0x1, P1 ;  /* 0x0000000511137c11 */ /* 0x000fc600088f0eff */
[----:B------:R-:W-:Y:S01]  /*3860*/  @P2 IADD3 R16, PT, PT, R16, 0x1, RZ ;  /* 0x0000000110102810 */ /* 0x000fe20007ffe0ff */
[----:B------:R-:W-:Y:S01]  /*3870*/  IMAD.WIDE R18, R5, 0x4, R18 ;  /* 0x0000000405127825 */ /* 0x000fe200078e0212 */
[----:B------:R-:W-:Y:S02]  /*3880*/  MOV R5, R25 ;  /* 0x0000001900057202 */ /* 0x000fe40000000f00 */
[----:B------:R-:W-:Y:S02]  /*3890*/  SEL R23, R3, R16, !P0 ;  /* 0x0000001003177207 */ /* 0x000fe40004000000 */
        /* <DEDUP_REMOVED lines=14> */
.L_x_44:
[----:B------:R-:W-:-:S07]  /*3980*/  IMAD.MOV.U32 R8, RZ, RZ, R20 ;  /* 0x000000ffff087224 */ /* 0x000fce00078e0014 */
.L_x_43:
[----:B------:R-:W-:Y:S05]  /*3990*/  BSYNC.RECONVERGENT B1 ;  /* 0x0000000000017941 */ /* 0x000fea0003800200 */
.L_x_42:
[----:B------:R-:W-:-:S13]  /*39a0*/  ISETP.NE.AND P0, PT, R14, R8, PT ;  /* 0x000000080e00720c */ /* 0x000fda0003f05270 */
[----:B------:R-:W-:Y:S05]  /*39b0*/  @!P0 BRA `(.L_x_38) ;  /* 0x0000000800f08947 */ /* 0x000fea0003800000 */
.L_x_52:
[----:B------:R-:W0:Y:S01]  /*39c0*/  I2F.U32.RP R3, R2 ;  /* 0x0000000200037306 */ /* 0x000e220000209000 */
[----:B------:R-:W-:Y:S01]  /*39d0*/  IADD3 R5, PT, PT, RZ, -R2, RZ ;  /* 0x80000002ff057210 */ /* 0x000fe20007ffe0ff */
[----:B------:R-:W-:Y:S01]  /*39e0*/  IMAD.MOV.U32 R18, RZ, RZ, RZ ;  /* 0x000000ffff127224 */ /* 0x000fe200078e00ff */
[CC--:B------:R-:W-:Y:S01]  /*39f0*/  VIMNMX.U32 R16, PT, PT, R14.reuse, R8.reuse, !PT ;  /* 0x000000080e107248 */ /* 0x0c0fe20007fe0000 */
[----:B------:R-:W-:Y:S05]  /*3a00*/  YIELD ;  /* 0x0000000000007946 */ /* 0x000fea0003800000 */
[----:B------:R-:W-:Y:S01]  /*3a10*/  VIMNMX.U32 R17, PT, PT, R14, R8, PT ;  /* 0x000000080e117248 */ /* 0x000fe20003fe0000 */
[----:B0-----:R-:W0:Y:S02]  /*3a20*/  MUFU.RCP R3, R3 ;  /* 0x0000000300037308 */ /* 0x001e240000001000 */
[----:B0-----:R-:W-:-:S06]  /*3a30*/  VIADD R19, R3, 0xffffffe ;  /* 0x0ffffffe03137836 */ /* 0x001fcc0000000000 */
[----:B------:R-:W0:Y:S02]  /*3a40*/  F2I.FTZ.U32.TRUNC.NTZ R19, R19 ;  /* 0x0000001300137305 */ /* 0x000e24000021f000 */
[----:B0-----:R-:W-:-:S04]  /*3a50*/  IMAD R5, R5, R19, RZ ;  /* 0x0000001305057224 */ /* 0x001fc800078e02ff */
[----:B------:R-:W-:Y:S01]  /*3a60*/  IMAD.HI.U32 R0, R19, R5, R18 ;  /* 0x0000000513007227 */ /* 0x000fe200078e0012 */
[----:B------:R-:W-:-:S05]  /*3a70*/  IADD3 R5, PT, PT, R16, -0x1, RZ ;  /* 0xffffffff10057810 */ /* 0x000fca0007ffe0ff */
[----:B------:R-:W-:-:S04]  /*3a80*/  IMAD.HI.U32 R18, R0, R5, RZ ;  /* 0x0000000500127227 */ /* 0x000fc800078e00ff */
[----:B------:R-:W-:-:S04]  /*3a90*/  IMAD.MOV R3, RZ, RZ, -R18 ;  /* 0x000000ffff037224 */ /* 0x000fc800078e0a12 */
[----:B------:R-:W-:-:S05]  /*3aa0*/  IMAD R3, R2, R3, R5 ;  /* 0x0000000302037224 */ /* 0x000fca00078e0205 */
[----:B------:R-:W-:-:S13]  /*3ab0*/  ISETP.GE.U32.AND P0, PT, R3, R2, PT ;  /* 0x000000020300720c */ /* 0x000fda0003f06070 */
[----:B------:R-:W-:Y:S01]  /*3ac0*/  @P0 IADD3 R3, PT, PT, -R2, R3, RZ ;  /* 0x0000000302030210 */ /* 0x000fe20007ffe1ff */
        /* <DEDUP_REMOVED lines=12> */
[----:B------:R-:W2:Y:S01]  /*3b90*/  ATOM.E.CAS.STRONG.GPU PT, R17, [R18], R16, R17 ;  /* 0x000000101211738b */ /* 0x000ea200001ee111 */
[----:B------:R-:W-:Y:S01]  /*3ba0*/  MOV R5, R8 ;  /* 0x0000000800057202 */ /* 0x000fe20000000f00 */
[----:B------:R-:W-:Y:S01]  /*3bb0*/  IMAD.MOV.U32 R23, RZ, RZ, R14 ;  /* 0x000000ffff177224 */ /* 0x000fe200078e000e */
[----:B--2---:R-:W-:-:S13]  /*3bc0*/  ISETP.NE.AND P1, PT, R17, R16, PT ;  /* 0x000000101100720c */ /* 0x004fda0003f25270 */
[----:B------:R-:W-:Y:S05]  /*3bd0*/  @!P1 BRA `(.L_x_38) ;  /* 0x0000000800689947 */ /* 0x000fea0003800000 */
[----:B------:R-:W-:Y:S01]  /*3be0*/  ISETP.NE.AND P1, PT, R14, RZ, PT ;  /* 0x000000ff0e00720c */ /* 0x000fe20003f25270 */
[----:B------:R-:W-:Y:S01]  /*3bf0*/  BSSY B1, `(.L_x_46) ;  /* 0x000004b000017945 */ /* 0x000fe20003800000 */
[----:B------:R-:W-:-:S11]  /*3c00*/  HFMA2 R14, -RZ, RZ, 0, 0 ;  /* 0x00000000ff0e7431 */ /* 0x000fd600000001ff */
[----:B------:R-:W-:Y:S05]  /*3c10*/  @!P1 BRA `(.L_x_47) ;  /* 0x0000000400209947 */ /* 0x000fea0003800000 */
[----:B------:R-:W-:-:S04]  /*3c20*/  VIADD R19, R23, 0xffffffff ;  /* 0xffffffff17137836 */ /* 0x000fc80000000000 */
[----:B------:R-:W-:-:S05]  /*3c30*/  IMAD.HI.U32 R14, R0, R19, RZ ;  /* 0x00000013000e7227 */ /* 0x000fca00078e00ff */
[----:B------:R-:W-:-:S05]  /*3c40*/  IADD3 R9, PT, PT, -R14, RZ, RZ ;  /* 0x000000ff0e097210 */ /* 0x000fca0007ffe1ff */
[----:B------:R-:W-:-:S05]  /*3c50*/  IMAD R9, R2, R9, R19 ;  /* 0x0000000902097224 */ /* 0x000fca00078e0213 */
[----:B------:R-:W-:-:S13]  /*3c60*/  ISETP.GE.U32.AND P1, PT, R9, R2, PT ;  /* 0x000000020900720c */ /* 0x000fda0003f26070 */
[----:B------:R-:W-:Y:S01]  /*3c70*/  @P1 IMAD.IADD R9, R9, 0x1, -R2 ;  /* 0x0000000109091824 */ /* 0x000fe200078e0a02 */
[----:B------:R-:W-:-:S04]  /*3c80*/  @P1 IADD3 R14, PT, PT, R14, 0x1, RZ ;  /* 0x000000010e0e1810 */ /* 0x000fc80007ffe0ff */
        /* <DEDUP_REMOVED lines=30> */
[-C--:B------:R-:W-:Y:S02]  /*3e70*/  MOV R14, R18.reuse ;  /* 0x00000012000e7202 */ /* 0x080fe40000000f00 */
[----:B--2---:R-:W-:-:S13]  /*3e80*/  ISETP.NE.AND P1, PT, R17, R18, PT ;  /* 0x000000121100720c */ /* 0x004fda0003f25270 */
[----:B------:R-:W-:Y:S05]  /*3e90*/  @!P1 BRA `(.L_x_47) ;  /* 0x0000000000809947 */ /* 0x000fea0003800000 */
[----:B------:R-:W-:Y:S01]  /*3ea0*/  IMAD.MOV.U32 R15, RZ, RZ, R19 ;  /* 0x000000ffff0f7224 */ /* 0x000fe200078e0013 */
[----:B------:R-:W-:-:S07]  /*3eb0*/  MOV R19, R17 ;  /* 0x0000001100137202 */ /* 0x000fce0000000f00 */
.L_x_48:
[----:B------:R-:W-:Y:S01]  /*3ec0*/  VIADD R29, R19, 0xffffffff ;  /* 0xffffffff131d7836 */ /* 0x000fe20000000000 */
[----:B------:R-:W-:Y:S05]  /*3ed0*/  YIELD ;  /* 0x0000000000007946 */ /* 0x000fea0003800000 */
        /* <DEDUP_REMOVED lines=9> */
[----:B------:R-:W-:-:S04]  /*3f70*/  IADD3 R22, P1, PT, R17, UR4, RZ ;  /* 0x0000000411167c10 */ /* 0x000fc8000ff3e0ff */
[----:B------:R-:W-:-:S03]  /*3f80*/  LEA.HI.X.SX32 R23, R17, UR5, 0x1, P1 ;  /* 0x0000000511177c11 */ /* 0x000fc600088f0eff */
[----:B------:R-:W-:Y:S02]  /*3f90*/  @P2 VIADD R16, R16, 0x1 ;  /* 0x0000000110102836 */ /* 0x000fe40000000000 */
[----:B------:R-:W-:Y:S01]  /*3fa0*/  IMAD.WIDE R22, R15, 0x4, R22 ;  /* 0x000000040f167825 */ /* 0x000fe200078e0216 */
[----:B------:R-:W-:Y:S02]  /*3fb0*/  MOV R15, R27 ;  /* 0x0000001b000f7202 */ /* 0x000fe40000000f00 */
[----:B------:R-:W-:-:S05]  /*3fc0*/  SEL R25, R3, R16, !P0 ;  /* 0x0000001003197207 */ /* 0x000fca0004000000 */
[----:B------:R-:W-:Y:S02]  /*3fd0*/  IMAD R20, R4, R25, RZ ;  /* 0x0000001904147224 */ /* 0x000fe400078e02ff */
[----:B------:R-:W-:-:S03]  /*3fe0*/  IMAD.MOV R18, RZ, RZ, -R25 ;  /* 0x000000ffff127224 */ /* 0x000fc600078e0a19 */
[----:B------:R-:W-:Y:S01]  /*3ff0*/  IADD3 R16, P1, PT, R20, UR4, RZ ;  /* 0x0000000414107c10 */ /* 0x000fe2000ff3e0ff */
[----:B------:R-:W-:Y:S02]  /*4000*/  IMAD R27, R2, R18, R29 ;  /* 0x00000012021b7224 */ /* 0x000fe400078e021d */
[----:B------:R-:W-:Y:S01]  /*4010*/  IMAD.MOV.U32 R18, RZ, RZ, R14 ;  /* 0x000000ffff127224 */ /* 0x000fe200078e000e */
[----:B------:R-:W-:-:S04]  /*4020*/  LEA.HI.X.SX32 R17, R20, UR5, 0x1, P1 ;  /* 0x0000000514117c11 */ /* 0x000fc800088f0eff */
[----:B------:R0:W-:Y:S01]  /*4030*/  ATOM.E.CAS.STRONG.GPU PT, RZ, [R22], R18, R19 ;  /* 0x0000001216ff738b */ /* 0x0001e200001ee113 */
[----:B------:R-:W-:-:S06]  /*4040*/  IMAD.WIDE R16, R27, 0x4, R16 ;  /* 0x000000041b107825 */ /* 0x000fcc00078e0210 */
[----:B------:R-:W2:Y:S01]  /*4050*/  LD.E R16, desc[UR6][R16.64] ;  /* 0x0000000610107980 */ /* 0x000ea2000c101900 */
[-C--:B------:R-:W-:Y:S02]  /*4060*/  MOV R14, R19.reuse ;  /* 0x00000013000e7202 */ /* 0x080fe40000000f00 */
[----:B--2---:R-:W-:Y:S01]  /*4070*/  ISETP.NE.AND P1, PT, R16, R19, PT ;  /* 0x000000131000720c */ /* 0x004fe20003f25270 */
[----:B0-----:R-:W-:-:S12]  /*4080*/  IMAD.MOV.U32 R19, RZ, RZ, R16 ;  /* 0x000000ffff137224 */ /* 0x001fd800078e0010 */
[----:B------:R-:W-:Y:S05]  /*4090*/  @P1 BRA `(.L_x_48) ;  /* 0xfffffffc00881947 */ /* 0x000fea000383ffff */
.L_x_47:
[----:B------:R-:W-:Y:S05]  /*40a0*/  BSYNC B1 ;  /* 0x0000000000017941 */ /* 0x000fea0003800000 */
.L_x_46:
        /* <DEDUP_REMOVED lines=44> */
[----:B------:R-:W-:-:S07]  /*4370*/  IMAD.MOV.U32 R5, RZ, RZ, R17 ;  /* 0x000000ffff057224 */ /* 0x000fce00078e0011 */
.L_x_51:
[----:B------:R-:W-:Y:S01]  /*4380*/  IADD3 R27, PT, PT, R9, -0x1, RZ ;  /* 0xffffffff091b7810 */ /* 0x000fe20007ffe0ff */
        /* <DEDUP_REMOVED lines=8> */
[----:B------:R-:W-:Y:S02]  /*4410*/  IMAD R17, R4, R5, RZ ;  /* 0x0000000504117224 */ /* 0x000fe400078e02ff */
[----:B------:R-:W-:-:S03]  /*4420*/  IMAD.MOV.U32 R5, RZ, RZ, R23 ;  /* 0x000000ffff057224 */ /* 0x000fc600078e0017 */
[----:B------:R-:W-:-:S04]  /*4430*/  IADD3 R18, P1, PT, R17, UR4, RZ ;  /* 0x0000000411127c10 */ /* 0x000fc8000ff3e0ff */
[----:B------:R-:W-:-:S03]  /*4440*/  LEA.HI.X.SX32 R19, R17, UR5, 0x1, P1 ;  /* 0x0000000511137c11 */ /* 0x000fc600088f0eff */
[----:B------:R-:W-:Y:S01]  /*4450*/  @P2 IADD3 R16, PT, PT, R16, 0x1, RZ ;  /* 0x0000000110102810 */ /* 0x000fe20007ffe0ff */
        /* <DEDUP_REMOVED lines=11> */
[-C--:B0-----:R-:W-:Y:S02]  /*4510*/  MOV R8, R9.reuse ;  /* 0x0000000900087202 */ /* 0x081fe40000000f00 */
[----:B--2---:R-:W-:Y:S01]  /*4520*/  ISETP.NE.AND P1, PT, R16, R9, PT ;  /* 0x000000091000720c */ /* 0x004fe20003f25270 */
[----:B------:R-:W-:-:S12]  /*4530*/  IMAD.MOV.U32 R9, RZ, RZ, R16 ;  /* 0x000000ffff097224 */ /* 0x000fd800078e0010 */
[----:B------:R-:W-:Y:S05]  /*4540*/  @P1 BRA `(.L_x_51) ;  /* 0xfffffffc008c1947 */ /* 0x000fea000383ffff */
.L_x_50:
[----:B------:R-:W-:Y:S05]  /*4550*/  BSYNC B1 ;  /* 0x0000000000017941 */ /* 0x000fea0003800000 */
.L_x_49:
[----:B------:R-:W-:-:S13]  /*4560*/  ISETP.NE.AND P0, PT, R14, R8, PT ;  /* 0x000000080e00720c */ /* 0x000fda0003f05270 */
[----:B------:R-:W-:Y:S05]  /*4570*/  @P0 BRA `(.L_x_52) ;  /* 0xfffffff400100947 */ /* 0x000fea000383ffff */
.L_x_38:
[----:B------:R-:W-:Y:S05]  /*4580*/  BSYNC B0 ;  /* 0x0000000000007941 */ /* 0x000fea0003800000 */
.L_x_37:
[----:B------:R-:W-:-:S13]  /*4590*/  ISETP.GE.AND P0, PT, R21, R2, PT ;  /* 0x000000021500720c */ /* 0x000fda0003f06270 */
[----:B------:R-:W-:Y:S05]  /*45a0*/  @P0 EXIT ;  /* 0x000000000000094d */ /* 0x000fea0003800000 */
[----:B------:R-:W2:Y:S02]  /*45b0*/  LD.E.U8 R6, desc[UR6][R6.64+0x1] ;  /* 0x0000010606067980 */ /* 0x000ea4000c101100 */
[----:B--2---:R-:W-:-:S13]  /*45c0*/  ISETP.NE.AND P0, PT, R6, R13, PT ;  /* 0x0000000d0600720c */ /* 0x004fda0003f05270 */
[----:B------:R-:W-:Y:S05]  /*45d0*/  @P0 EXIT ;  /* 0x000000000000094d */ /* 0x000fea0003800000 */
[----:B------:R-:W2:Y:S02]  /*45e0*/  LD.E R10, desc[UR6][R10.64+0x4] ;  /* 0x000004060a0a7980 */ /* 0x000ea4000c101900 */
[----:B--2---:R-:W-:-:S04]  /*45f0*/  ISETP.NE.AND P0, PT, R10, RZ, PT ;  /* 0x000000ff0a00720c */ /* 0x004fc80003f05270 */
[----:B------:R-:W-:-:S13]  /*4600*/  ISETP.EQ.OR P0, PT, R12, RZ, !P0 ;  /* 0x000000ff0c00720c */ /* 0x000fda0004702670 */
[----:B------:R-:W-:Y:S05]  /*4610*/  @P0 EXIT ;  /* 0x000000000000094d */ /* 0x000fea0003800000 */
[----:B------:R-:W0:Y:S01]  /*4620*/  I2F.U32.RP R3, R2 ;  /* 0x0000000200037306 */ /* 0x000e220000209000 */
[----:B------:R-:W-:Y:S02]  /*4630*/  IMAD.MOV R5, RZ, RZ, -R2 ;  /* 0x000000ffff057224 */ /* 0x000fe400078e0a02 */
[----:B------:R-:W-:-:S05]  /*4640*/  VIADD R9, R12, 0xffffffff ;  /* 0xffffffff0c097836 */ /* 0x000fca0000000000 */
[----:B0-----:R-:W0:Y:S02]  /*4650*/  MUFU.RCP R3, R3 ;  /* 0x0000000300037308 */ /* 0x001e240000001000 */
[----:B0-----:R-:W-:Y:S02]  /*4660*/  IADD3 R6, PT, PT, R3, 0xffffffe, RZ ;  /* 0x0ffffffe03067810 */ /* 0x001fe40007ffe0ff */
[----:B------:R-:W-:-:S04]  /*4670*/  LOP3.LUT R3, RZ, R2, RZ, 0x33, !PT ;  /* 0x00000002ff037212 */ /* 0x000fc800078e33ff */
[----:B------:R0:W1:Y:S02]  /*4680*/  F2I.FTZ.U32.TRUNC.NTZ R7, R6 ;  /* 0x0000000600077305 */ /* 0x000064000021f000 */
[----:B0-----:R-:W-:Y:S02]  /*4690*/  HFMA2 R6, -RZ, RZ, 0, 0 ;  /* 0x00000000ff067431 */ /* 0x001fe400000001ff */
        /* <DEDUP_REMOVED lines=44> */
[----:B------:R-:W-:Y:S01]  /*4960*/  MOV R15, R11 ;  /* 0x0000000b000f7202 */ /* 0x000fe20000000f00 */
[----:B------:R-:W-:Y:S01]  /*4970*/  IMAD.MOV.U32 R17, RZ, RZ, R13 ;  /* 0x000000ffff117224 */ /* 0x000fe200078e000d */
[----:B------:R-:W-:-:S07]  /*4980*/  MOV R13, R8 ;  /* 0x00000008000d7202 */ /* 0x000fce0000000f00 */
.L_x_55:
        /* <DEDUP_REMOVED lines=15> */
[----:B------:R-:W-:Y:S02]  /*4a80*/  SEL R15, R3, R8, !P0 ;  /* 0x00000008030f7207 */ /* 0x000fe40004000000 */
[----:B------:R0:W-:Y:S03]  /*4a90*/  ATOM.E.CAS.STRONG.GPU PT, RZ, [R10], R12, R13 ;  /* 0x0000000c0aff738b */ /* 0x0001e600001ee10d */
[----:B------:R-:W-:-:S02]  /*4aa0*/  IMAD R16, R4, R15, RZ ;  /* 0x0000000f04107224 */ /* 0x000fc400078e02ff */
[----:B------:R-:W-:-:S03]  /*4ab0*/  IMAD.MOV R14, RZ, RZ, -R15 ;  /* 0x000000ffff0e7224 */ /* 0x000fc600078e0a0f */
[----:B------:R-:W-:Y:S01]  /*4ac0*/  IADD3 R8, P1, PT, R16, UR4, RZ ;  /* 0x0000000410087c10 */ /* 0x000fe2000ff3e0ff */
[----:B------:R-:W-:-:S03]  /*4ad0*/  IMAD R17, R2, R14, R19 ;  /* 0x0000000e02117224 */ /* 0x000fc600078e0213 */
[----:B------:R-:W-:-:S03]  /*4ae0*/  LEA.HI.X.SX32 R9, R16, UR5, 0x1, P1 ;  /* 0x0000000510097c11 */ /* 0x000fc600088f0eff */
[----:B------:R-:W-:-:S06]  /*4af0*/  IMAD.WIDE R8, R17, 0x4, R8 ;  /* 0x0000000411087825 */ /* 0x000fcc00078e0208 */
[----:B------:R-:W2:Y:S01]  /*4b00*/  LD.E R8, desc[UR6][R8.64] ;  /* 0x0000000608087980 */ /* 0x000ea2000c101900 */
[----:B0-----:R-:W-:Y:S01]  /*4b10*/  IMAD.MOV.U32 R12, RZ, RZ, R13 ;  /* 0x000000ffff0c7224 */ /* 0x001fe200078e000d */
[----:B--2---:R-:W-:Y:S02]  /*4b20*/  ISETP.NE.AND P1, PT, R8, R13, PT ;  /* 0x0000000d0800720c */ /* 0x004fe40003f25270 */
[----:B------:R-:W-:-:S11]  /*4b30*/  MOV R13, R8 ;  /* 0x00000008000d7202 */ /* 0x000fd60000000f00 */
[----:B------:R-:W-:Y:S05]  /*4b40*/  @P1 BRA `(.L_x_55) ;  /* 0xfffffffc00901947 */ /* 0x000fea000383ffff */
.L_x_54:
[----:B------:R-:W-:Y:S05]  /*4b50*/  BSYNC.RECONVERGENT B0 ;  /* 0x0000000000007941 */ /* 0x000fea0003800200 */
.L_x_53:
        /* <DEDUP_REMOVED lines=43> */
.L_x_59:
[----:B------:R-:W-:-:S05]  /*4e10*/  IADD3 R19, PT, PT, R7, -0x1, RZ ;  /* 0xffffffff07137810 */ /* 0x000fca0007ffe0ff */
        /* <DEDUP_REMOVED lines=23> */
[-C--:B------:R-:W-:Y:S01]  /*4f90*/  MOV R14, R7.reuse ;  /* 0x00000007000e7202 */ /* 0x080fe20000000f00 */
[----:B0-----:R-:W-:Y:S01]  /*4fa0*/  IMAD.MOV.U32 R6, RZ, RZ, R7 ;  /* 0x000000ffff067224 */ /* 0x001fe200078e0007 */
[----:B--2---:R-:W-:Y:S02]  /*4fb0*/  ISETP.NE.AND P1, PT, R8, R7, PT ;  /* 0x000000070800720c */ /* 0x004fe40003f25270 */
[----:B------:R-:W-:-:S11]  /*4fc0*/  MOV R7, R8 ;  /* 0x0000000800077202 */ /* 0x000fd60000000f00 */
[----:B------:R-:W-:Y:S05]  /*4fd0*/  @P1 BRA `(.L_x_59) ;  /* 0xfffffffc008c1947 */ /* 0x000fea000383ffff */
[----:B------:R-:W-:Y:S05]  /*4fe0*/  BSYNC.RECONVERGENT B1 ;  /* 0x0000000000017941 */ /* 0x000fea0003800200 */
.L_x_58:
[----:B------:R-:W-:-:S07]  /*4ff0*/  IMAD.MOV.U32 R6, RZ, RZ, R14 ;  /* 0x000000ffff067224 */ /* 0x000fce00078e000e */
.L_x_57:
[----:B------:R-:W-:Y:S05]  /*5000*/  BSYNC.RECONVERGENT B0 ;  /* 0x0000000000007941 */ /* 0x000fea0003800200 */
.L_x_56:
[----:B------:R-:W-:-:S13]  /*5010*/  ISETP.NE.AND P0, PT, R12, R6, PT ;  /* 0x000000060c00720c */ /* 0x000fda0003f05270 */
[----:B------:R-:W-:Y:S05]  /*5020*/  @!P0 EXIT ;  /* 0x000000000000894d */ /* 0x000fea0003800000 */
.L_x_66:
[----:B------:R-:W0:Y:S01]  /*5030*/  I2F.U32.RP R0, R2 ;  /* 0x0000000200007306 */ /* 0x000e220000209000 */
[----:B------:R-:W-:Y:S01]  /*5040*/  IMAD.MOV R3, RZ, RZ, -R2 ;  /* 0x000000ffff037224 */ /* 0x000fe200078e0a02 */
[----:B------:R-:W-:-:S05]  /*5050*/  VIMNMX.U32 R8, PT, PT, R6, R12, !PT ;  /* 0x0000000c06087248 */ /* 0x000fca0007fe0000 */
[----:B------:R-:W-:Y:S01]  /*5060*/  VIADD R5, R8, 0xffffffff ;  /* 0xffffffff08057836 */ /* 0x000fe20000000000 */
        /* <DEDUP_REMOVED lines=24> */
[----:B------:R-:W2:Y:S02]  /*51f0*/  ATOM.E.CAS.STRONG.GPU PT, R9, [R10], R8, R9 ;  /* 0x000000080a09738b */ /* 0x000ea400001ee109 */
[----:B--2---:R-:W-:-:S13]  /*5200*/  ISETP.NE.AND P1, PT, R9, R8, PT ;  /* 0x000000080900720c */ /* 0x004fda0003f25270 */
[----:B------:R-:W-:Y:S05]  /*5210*/  @!P1 EXIT ;  /* 0x000000000000994d */ /* 0x000fea0003800000 */
[----:B------:R-:W-:Y:S01]  /*5220*/  ISETP.NE.AND P1, PT, R12, RZ, PT ;  /* 0x000000ff0c00720c */ /* 0x000fe20003f25270 */
[----:B------:R-:W-:Y:S01]  /*5230*/  BSSY.RECONVERGENT B0, `(.L_x_60) ;  /* 0x000004a000007945 */ /* 0x000fe20003800200 */
[----:B------:R-:W-:Y:S01]  /*5240*/  IMAD.MOV.U32 R15, RZ, RZ, R12 ;  /* 0x000000ffff0f7224 */ /* 0x000fe200078e000c */
[----:B------:R-:W-:Y:S01]  /*5250*/  MOV R5, R6 ;  /* 0x0000000600057202 */ /* 0x000fe20000000f00 */
[----:B------:R-:W-:-:S09]  /*5260*/  IMAD.MOV.U32 R12, RZ, RZ, RZ ;  /* 0x000000ffff0c7224 */ /* 0x000fd200078e00ff */
        /* <DEDUP_REMOVED lines=41> */
.L_x_62:
[----:B------:R-:W-:Y:S01]  /*5500*/  IADD3 R21, PT, PT, R11, -0x1, RZ ;  /* 0xffffffff0b157810 */ /* 0x000fe20007ffe0ff */
[----:B------:R-:W-:Y:S02]  /*5510*/  IMAD R8, R4, R7, RZ ;  /* 0x0000000704087224 */ /* 0x000fe400078e02ff */
[----:B------:R-:W-:Y:S02]  /*5520*/  IMAD.MOV.U32 R7, RZ, RZ, R17 ;  /* 0x000000ffff077224 */ /* 0x000fe400078e0011 */
[----:B------:R-:W-:-:S04]  /*5530*/  IMAD.HI.U32 R9, R3, R21, RZ ;  /* 0x0000001503097227 */ /* 0x000fc800078e00ff */
[----:B------:R-:W-:-:S04]  /*5540*/  IMAD.MOV R15, RZ, RZ, -R9 ;  /* 0x000000ffff0f7224 */ /* 0x000fc800078e0a09 */
[----:B------:R-:W-:-:S05]  /*5550*/  IMAD R15, R2, R15, R21 ;  /* 0x0000000f020f7224 */ /* 0x000fca00078e0215 */
[----:B------:R-:W-:-:S13]  /*5560*/  ISETP.GE.U32.AND P1, PT, R15, R2, PT ;  /* 0x000000020f00720c */ /* 0x000fda0003f26070 */
[----:B------:R-:W-:Y:S01]  /*5570*/  @P1 IADD3 R15, PT, PT, -R2, R15, RZ ;  /* 0x0000000f020f1210 */ /* 0x000fe20007ffe1ff */
[----:B------:R-:W-:Y:S01]  /*5580*/  @P1 VIADD R9, R9, 0x1 ;  /* 0x0000000109091836 */ /* 0x000fe20000000000 */
[C---:B------:R-:W-:Y:S02]  /*5590*/  IADD3 R14, P1, PT, R8.reuse, UR4, RZ ;  /* 0x00000004080e7c10 */ /* 0x040fe4000ff3e0ff */
[----:B------:R-:W-:Y:S02]  /*55a0*/  ISETP.GE.U32.AND P2, PT, R15, R2, PT ;  /* 0x000000020f00720c */ /* 0x000fe40003f46070 */
[----:B------:R-:W-:-:S03]  /*55b0*/  LEA.HI.X.SX32 R15, R8, UR5, 0x1, P1 ;  /* 0x00000005080f7c11 */ /* 0x000fc600088f0eff */
[----:B------:R-:W-:-:S04]  /*55c0*/  IMAD.WIDE R14, R13, 0x4, R14 ;  /* 0x000000040d0e7825 */ /* 0x000fc800078e020e */
[----:B------:R-:W-:-:S04]  /*55d0*/  IMAD.MOV.U32 R13, RZ, RZ, R19 ;  /* 0x000000ffff0d7224 */ /* 0x000fc800078e0013 */
[----:B------:R-:W-:-:S04]  /*55e0*/  @P2 IADD3 R9, PT, PT, R9, 0x1, RZ ;  /* 0x0000000109092810 */ /* 0x000fc80007ffe0ff */
[----:B------:R-:W-:-:S04]  /*55f0*/  SEL R17, R0, R9, !P0 ;  /* 0x0000000900117207 */ /* 0x000fc80004000000 */
[----:B------:R-:W-:Y:S01]  /*5600*/  IADD3 R10, PT, PT, -R17, RZ, RZ ;  /* 0x000000ff110a7210 */ /* 0x000fe20007ffe1ff */
[----:B------:R-:W-:-:S04]  /*5610*/  IMAD R9, R4, R17, RZ ;  /* 0x0000001104097224 */ /* 0x000fc800078e02ff */
[----:B------:R-:W-:Y:S01]  /*5620*/  IMAD R19, R2, R10, R21 ;  /* 0x0000000a02137224 */ /* 0x000fe200078e0215 */
[C---:B------:R-:W-:Y:S02]  /*5630*/  IADD3 R8, P1, PT, R9.reuse, UR4, RZ ;  /* 0x0000000409087c10 */ /* 0x040fe4000ff3e0ff */
[----:B------:R-:W-:Y:S02]  /*5640*/  MOV R10, R12 ;  /* 0x0000000c000a7202 */ /* 0x000fe40000000f00 */
[----:B------:R-:W-:-:S03]  /*5650*/  LEA.HI.X.SX32 R9, R9, UR5, 0x1, P1 ;  /* 0x0000000509097c11 */ /* 0x000fc600088f0eff */
[----:B------:R0:W-:Y:S01]  /*5660*/  ATOM.E.CAS.STRONG.GPU PT, RZ, [R14], R10, R11 ;  /* 0x0000000a0eff738b */ /* 0x0001e200001ee10b */
[----:B------:R-:W-:-:S06]  /*5670*/  IMAD.WIDE R8, R19, 0x4, R8 ;  /* 0x0000000413087825 */ /* 0x000fcc00078e0208 */
[----:B------:R-:W2:Y:S01]  /*5680*/  LD.E R8, desc[UR6][R8.64] ;  /* 0x0000000608087980 */ /* 0x000ea2000c101900 */
[----:B------:R-:W-:Y:S01]  /*5690*/  IMAD.MOV.U32 R12, RZ, RZ, R11 ;  /* 0x000000ffff0c7224 */ /* 0x000fe200078e000b */
[----:B--2---:R-:W-:Y:S02]  /*56a0*/  ISETP.NE.AND P1, PT, R8, R11, PT ;  /* 0x0000000b0800720c */ /* 0x004fe40003f25270 */
[----:B0-----:R-:W-:-:S11]  /*56b0*/  MOV R11, R8 ;  /* 0x00000008000b7202 */ /* 0x001fd60000000f00 */
[----:B------:R-:W-:Y:S05]  /*56c0*/  @P1 BRA `(.L_x_62) ;  /* 0xfffffffc008c1947 */ /* 0x000fea000383ffff */
.L_x_61:
[----:B------:R-:W-:Y:S05]  /*56d0*/  BSYNC.RECONVERGENT B0 ;  /* 0x0000000000007941 */ /* 0x000fea0003800200 */
.L_x_60:
[----:B------:R-:W-:Y:S01]  /*56e0*/  ISETP.NE.AND P1, PT, R6, RZ, PT ;  /* 0x000000ff0600720c */ /* 0x000fe20003f25270 */
[----:B------:R-:W-:Y:S01]  /*56f0*/  BSSY.RECONVERGENT B0, `(.L_x_63) ;  /* 0x000004a000007945 */ /* 0x000fe20003800200 */
[----:B------:R-:W-:-:S11]  /*5700*/  IMAD.MOV.U32 R6, RZ, RZ, RZ ;  /* 0x000000ffff067224 */ /* 0x000fd600078e00ff */
        /* <DEDUP_REMOVED lines=38> */
[----:B------:R-:W-:Y:S01]  /*5970*/  IMAD.MOV.U32 R6, RZ, RZ, R10 ;  /* 0x000000ffff067224 */ /* 0x000fe200078e000a */
[----:B--2---:R-:W-:-:S13]  /*5980*/  ISETP.NE.AND P1, PT, R8, R10, PT ;  /* 0x0000000a0800720c */ /* 0x004fda0003f25270 */
[----:B------:R-:W-:Y:S05]  /*5990*/  @!P1 BRA `(.L_x_64) ;  /* 0x00000000007c9947 */ /* 0x000fea0003800000 */
[----:B------:R-:W-:Y:S01]  /*59a0*/  MOV R5, R7 ;  /* 0x0000000700057202 */ /* 0x000fe20000000f00 */
[----:B------:R-:W-:Y:S01]  /*59b0*/  IMAD.MOV.U32 R17, RZ, RZ, R11 ;  /* 0x000000ffff117224 */ /* 0x000fe200078e000b */
[----:B------:R-:W-:-:S07]  /*59c0*/  MOV R7, R8 ;  /* 0x0000000800077202 */ /* 0x000fce0000000f00 */
.L_x_65:
[----:B------:R-:W-:Y:S02]  /*59d0*/  VIADD R19, R7, 0xffffffff ;  /* 0xffffffff07137836 */ /* 0x000fe40000000000 */
[----:B------:R-:W-:Y:S01]  /*59e0*/  IMAD R8, R4, R5, RZ ;  /* 0x0000000504087224 */ /* 0x000fe200078e02ff */
[----:B------:R-:W-:Y:S01]  /*59f0*/  MOV R5, R17 ;  /* 0x0000001100057202 */ /* 0x000fe20000000f00 */
[----:B------:R-:W-:-:S05]  /*5a00*/  IMAD.HI.U32 R9, R3, R19, RZ ;  /* 0x0000001303097227 */ /* 0x000fca00078e00ff */
[----:B------:R-:W-:-:S05]  /*5a10*/  IADD3 R11, PT, PT, -R9, RZ, RZ ;  /* 0x000000ff090b7210 */ /* 0x000fca0007ffe1ff */
[----:B------:R-:W-:-:S05]  /*5a20*/  IMAD R11, R2, R11, R19 ;  /* 0x0000000b020b7224 */ /* 0x000fca00078e0213 */
[----:B------:R-:W-:-:S13]  /*5a30*/  ISETP.GE.U32.AND P1, PT, R11, R2, PT ;  /* 0x000000020b00720c */ /* 0x000fda0003f26070 */
[----:B------:R-:W-:Y:S01]  /*5a40*/  @P1 IMAD.IADD R11, R11, 0x1, -R2 ;  /* 0x000000010b0b1824 */ /* 0x000fe200078e0a02 */
[----:B------:R-:W-:Y:S02]  /*5a50*/  @P1 IADD3 R9, PT, PT, R9, 0x1, RZ ;  /* 0x0000000109091810 */ /* 0x000fe40007ffe0ff */
[C---:B------:R-:W-:Y:S02]  /*5a60*/  IADD3 R10, P1, PT, R8.reuse, UR4, RZ ;  /* 0x00000004080a7c10 */ /* 0x040fe4000ff3e0ff */
[----:B------:R-:W-:Y:S02]  /*5a70*/  ISETP.GE.U32.AND P2, PT, R11, R2, PT ;  /* 0x000000020b00720c */ /* 0x000fe40003f46070 */
[----:B------:R-:W-:-:S03]  /*5a80*/  LEA.HI.X.SX32 R11, R8, UR5, 0x1, P1 ;  /* 0x00000005080b7c11 */ /* 0x000fc600088f0eff */
[----:B------:R-:W-:Y:S01]  /*5a90*/  IMAD.WIDE R10, R13, 0x4, R10 ;  /* 0x000000040d0a7825 */ /* 0x000fe200078e020a */
[----:B------:R-:W-:-:S04]  /*5aa0*/  MOV R13, R15 ;  /* 0x0000000f000d7202 */ /* 0x000fc80000000f00 */
[----:B------:R0:W-:Y:S03]  /*5ab0*/  ATOM.E.CAS.STRONG.GPU PT, RZ, [R10], R6, R7 ;  /* 0x000000060aff738b */ /* 0x0001e600001ee107 */
        /* <DEDUP_REMOVED lines=13> */
.L_x_64:
[----:B------:R-:W-:Y:S05]  /*5b90*/  BSYNC.RECONVERGENT B0 ;  /* 0x0000000000007941 */ /* 0x000fea0003800200 */
.L_x_63:
[----:B------:R-:W-:-:S13]  /*5ba0*/  ISETP.NE.AND P0, PT, R12, R6, PT ;  /* 0x000000060c00720c */ /* 0x000fda0003f05270 */
[----:B------:R-:W-:Y:S05]  /*5bb0*/  @P0 BRA `(.L_x_66) ;  /* 0xfffffff4001c0947 */ /* 0x000fea000383ffff */
[----:B------:R-:W-:Y:S05]  /*5bc0*/  EXIT ;  /* 0x000000000000794d */ /* 0x000fea0003800000 */
.L_x_67:
        /* <DEDUP_REMOVED lines=11> */
.L_x_171:


//--------------------- .text._Z22batchInitLabels_kernelPK19NppiImageDescriptorPS_iii --------------------------
	.section	.text._Z22batchInitLabels_kernelPK19NppiImageDescriptorPS_iii,"ax",@progbits
	.align	128
        .global         _Z22batchInitLabels_kernelPK19NppiImageDescriptorPS_iii
        .type           _Z22batchInitLabels_kernelPK19NppiImageDescriptorPS_iii,@function
        .size           _Z22batchInitLabels_kernelPK19NppiImageDescriptorPS_iii,(.L_x_172 - _Z22batchInitLabels_kernelPK19NppiImageDescriptorPS_iii)
        .other          _Z22batchInitLabels_kernelPK19NppiImageDescriptorPS_iii,@"STO_CUDA_ENTRY STV_DEFAULT"
_Z22batchInitLabels_kernelPK19NppiImageDescriptorPS_iii:
.text._Z22batchInitLabels_kernelPK19NppiImageDescriptorPS_iii:
        /* <DEDUP_REMOVED lines=23> */
[C---:B--2---:R-:W-:Y:S02]  /*0170*/  IMAD R9, R0.reuse, R9, RZ ;  /* 0x0000000900097224 */ /* 0x044fe400078e02ff */
[----:B------:R-:W-:-:S03]  /*0180*/  IMAD R0, R0, R6, R7 ;  /* 0x0000000600007224 */ /* 0x000fc600078e0207 */
[----:B---3--:R-:W-:-:S04]  /*0190*/  IADD3 R4, P0, PT, R4, R9, RZ ;  /* 0x0000000904047210 */ /* 0x008fc80007f1e0ff */
[----:B------:R-:W-:Y:S02]  /*01a0*/  LEA.HI.X.SX32 R5, R9, R5, 0x1, P0 ;  /* 0x0000000509057211 */ /* 0x000fe400000f0eff */
[----:B------:R-:W-:Y:S01]  /*01b0*/  IADD3 R9, PT, PT, R0, 0x1, RZ ;  /* 0x0000000100097810 */ /* 0x000fe20007ffe0ff */
[----:B------:R-:W-:-:S05]  /*01c0*/  IMAD.WIDE R4, R7, 0x4, R4 ;  /* 0x0000000407047825 */ /* 0x000fca00078e0204 */
[----:B------:R-:W-:Y:S01]  /*01d0*/  STG.E desc[UR4][R4.64], R9 ;  /* 0x0000000904007986 */ /* 0x000fe2000c101904 */
[----:B------:R-:W-:Y:S05]  /*01e0*/  EXIT ;  /* 0x000000000000794d */ /* 0x000fea0003800000 */
.L_x_68:
        /* <DEDUP_REMOVED lines=9> */
.L_x_172:


//--------------------- .text._Z22convertTo0Based_kernelPjiii --------------------------
	.section	.text._Z22convertTo0Based_kernelPjiii,"ax",@progbits
	.align	128
        .global         _Z22convertTo0Based_kernelPjiii
        .type           _Z22convertTo0Based_kernelPjiii,@function
        .size           _Z22convertTo0Based_kernelPjiii,(.L_x_173 - _Z22convertTo0Based_kernelPjiii)
        .other          _Z22convertTo0Based_kernelPjiii,@"STO_CUDA_ENTRY STV_DEFAULT"
_Z22convertTo0Based_kernelPjiii:
.text._Z22convertTo0Based_kernelPjiii:
[----:B------:R-:W-:Y:S01]  /*0000*/  LDC R1, c[0x0][0x37c] ;  /* 0x0000df00ff017b82 */ /* 0x000fe20000000800 */
[----:B------:R-:W0:Y:S07]  /*0010*/  S2R R3, SR_TID.Y ;  /* 0x0000000000037919 */ /* 0x000e2e0000002200 */
[----:B------:R-:W1:Y:S01]  /*0020*/  LDC R5, c[0x0][0x360] ;  /* 0x0000d800ff057b82 */ /* 0x000e620000000800 */
[----:B------:R-:W2:Y:S01]  /*0030*/  LDCU UR6, c[0x0][0x390] ;  /* 0x00007200ff0677ac */ /* 0x000ea20008000800 */
[----:B------:R-:W1:Y:S01]  /*0040*/  S2R R2, SR_TID.X ;  /* 0x0000000000027919 */ /* 0x000e620000002100 */
[----:B------:R-:W3:Y:S05]  /*0050*/  LDCU UR7, c[0x0][0x38c] ;  /* 0x00007180ff0777ac */ /* 0x000eea0008000800 */
[----:B------:R-:W0:Y:S08]  /*0060*/  S2UR UR5, SR_CTAID.Y ;  /* 0x00000000000579c3 */ /* 0x000e300000002600 */
[----:B------:R-:W0:Y:S08]  /*0070*/  LDC R0, c[0x0][0x364] ;  /* 0x0000d900ff007b82 */ /* 0x000e300000000800 */
[----:B------:R-:W1:Y:S01]  /*0080*/  S2UR UR4, SR_CTAID.X ;  /* 0x00000000000479c3 */ /* 0x000e620000002500 */
[----:B0-----:R-:W-:-:S05]  /*0090*/  IMAD R0, R0, UR5, R3 ;  /* 0x0000000500007c24 */ /* 0x001fca000f8e0203 */
[----:B--2---:R-:W-:Y:S01]  /*00a0*/  ISETP.GE.AND P0, PT, R0, UR6, PT ;  /* 0x0000000600007c0c */ /* 0x004fe2000bf06270 */
[----:B-1----:R-:W-:-:S05]  /*00b0*/  IMAD R5, R5, UR4, R2 ;  /* 0x0000000405057c24 */ /* 0x002fca000f8e0202 */
[----:B---3--:R-:W-:-:S13]  /*00c0*/  ISETP.GE.OR P0, PT, R5, UR7, P0 ;  /* 0x0000000705007c0c */ /* 0x008fda0008706670 */
[----:B------:R-:W-:Y:S05]  /*00d0*/  @P0 EXIT ;  /* 0x000000000000094d */ /* 0x000fea0003800000 */
[----:B------:R-:W0:Y:S01]  /*00e0*/  LDCU UR4, c[0x0][0x388] ;  /* 0x00007100ff0477ac */ /* 0x000e220008000800 */
[----:B------:R-:W1:Y:S01]  /*00f0*/  LDCU.64 UR6, c[0x0][0x380] ;  /* 0x00007000ff0677ac */ /* 0x000e620008000a00 */
[----:B0-----:R-:W-:Y:S01]  /*0100*/  IMAD R0, R0, UR4, RZ ;  /* 0x0000000400007c24 */ /* 0x001fe2000f8e02ff */
[----:B------:R-:W0:Y:S04]  /*0110*/  LDCU.64 UR4, c[0x0][0x358] ;  /* 0x00006b00ff0477ac */ /* 0x000e280008000a00 */
[----:B-1----:R-:W-:-:S04]  /*0120*/  IADD3 R2, P0, PT, R0, UR6, RZ ;  /* 0x0000000600027c10 */ /* 0x002fc8000ff1e0ff */
[----:B------:R-:W-:-:S03]  /*0130*/  LEA.HI.X.SX32 R3, R0, UR7, 0x1, P0 ;  /* 0x0000000700037c11 */ /* 0x000fc600080f0eff */
[----:B------:R-:W-:-:S05]  /*0140*/  IMAD.WIDE R2, R5, 0x4, R2 ;  /* 0x0000000405027825 */ /* 0x000fca00078e0202 */
[----:B0-----:R-:W2:Y:S02]  /*0150*/  LDG.E R0, desc[UR4][R2.64] ;  /* 0x0000000402007981 */ /* 0x001ea4000c1e1900 */
[----:B--2---:R-:W-:-:S05]  /*0160*/  IADD3 R5, PT, PT, R0, -0x1, RZ ;  /* 0xffffffff00057810 */ /* 0x004fca0007ffe0ff */
[----:B------:R-:W-:Y:S01]  /*0170*/  STG.E desc[UR4][R2.64], R5 ;  /* 0x0000000502007986 */ /* 0x000fe2000c101904 */
[----:B------:R-:W-:Y:S05]  /*0180*/  EXIT ;  /* 0x000000000000794d */ /* 0x000fea0003800000 */
.L_x_69:
        /* <DEDUP_REMOVED lines=15> */
.L_x_173:


//--------------------- .text._Z22pathCompression_kernelPjiii --------------------------
	.section	.text._Z22pathCompression_kernelPjiii,"ax",@progbits
	.align	128
        .global         _Z22pathCompression_kernelPjiii
        .type           _Z22pathCompression_kernelPjiii,@function
        .size           _Z22pathCompression_kernelPjiii,(.L_x_174 - _Z22pathCompression_kernelPjiii)
        .other          _Z22pathCompression_kernelPjiii,@"STO_CUDA_ENTRY STV_DEFAULT"
_Z22pathCompression_kernelPjiii:
.text._Z22pathCompression_kernelPjiii:
        /* <DEDUP_REMOVED lines=16> */
[----:B------:R-:W2:Y:S01]  /*0100*/  LDCU.64 UR4, c[0x0][0x358] ;  /* 0x00006b00ff0477ac */ /* 0x000ea20008000a00 */
[----:B0-----:R-:W-:-:S05]  /*0110*/  IMAD R0, R0, UR6, RZ ;  /* 0x0000000600007c24 */ /* 0x001fca000f8e02ff */
[----:B-1----:R-:W-:-:S04]  /*0120*/  IADD3 R2, P0, PT, R0, UR8, RZ ;  /* 0x0000000800027c10 */ /* 0x002fc8000ff1e0ff */
[----:B------:R-:W-:-:S03]  /*0130*/  LEA.HI.X.SX32 R3, R0, UR9, 0x1, P0 ;  /* 0x0000000900037c11 */ /* 0x000fc600080f0eff */
[----:B------:R-:W-:-:S05]  /*0140*/  IMAD.WIDE R2, R5, 0x4, R2 ;  /* 0x0000000405027825 */ /* 0x000fca00078e0202 */
[----:B--2---:R-:W2:Y:S01]  /*0150*/  LDG.E R7, desc[UR4][R2.64] ;  /* 0x0000000402077981 */ /* 0x004ea2000c1e1900 */
[----:B------:R-:W-:Y:S01]  /*0160*/  BSSY.RECONVERGENT B0, `(.L_x_70) ;  /* 0x0000056000007945 */ /* 0x000fe20003800200 */
[----:B------:R-:W-:Y:S01]  /*0170*/  IMAD.MOV.U32 R6, RZ, RZ, RZ ;  /* 0x000000ffff067224 */ /* 0x000fe200078e00ff */
[----:B--2---:R-:W-:-:S13]  /*0180*/  ISETP.NE.AND P0, PT, R7, RZ, PT ;  /* 0x000000ff0700720c */ /* 0x004fda0003f05270 */
[----:B------:R-:W-:Y:S05]  /*0190*/  @!P0 BRA `(.L_x_71) ;  /* 0x0000000400488947 */ /* 0x000fea0003800000 */
[----:B------:R-:W0:Y:S08]  /*01a0*/  I2F.U32.RP R6, UR7 ;  /* 0x0000000700067d06 */ /* 0x000e300008209000 */
[----:B0-----:R-:W0:Y:S02]  /*01b0*/  MUFU.RCP R6, R6 ;  /* 0x0000000600067308 */ /* 0x001e240000001000 */
[----:B0-----:R-:W-:-:S06]  /*01c0*/  VIADD R4, R6, 0xffffffe ;  /* 0x0ffffffe06047836 */ /* 0x001fcc0000000000 */
[----:B------:R0:W1:Y:S02]  /*01d0*/  F2I.FTZ.U32.TRUNC.NTZ R5, R4 ;  /* 0x0000000400057305 */ /* 0x000064000021f000 */
[----:B0-----:R-:W-:Y:S01]  /*01e0*/  IMAD.MOV.U32 R4, RZ, RZ, RZ ;  /* 0x000000ffff047224 */ /* 0x001fe200078e00ff */
[----:B-1----:R-:W-:-:S05]  /*01f0*/  IADD3 R9, PT, PT, RZ, -R5, RZ ;  /* 0x80000005ff097210 */ /* 0x002fca0007ffe0ff */
[----:B------:R-:W-:-:S04]  /*0200*/  IMAD R9, R9, UR7, RZ ;  /* 0x0000000709097c24 */ /* 0x000fc8000f8e02ff */
[----:B------:R-:W-:Y:S01]  /*0210*/  IMAD.HI.U32 R0, R5, R9, R4 ;  /* 0x0000000905007227 */ /* 0x000fe200078e0004 */
[----:B------:R-:W-:-:S03]  /*0220*/  LOP3.LUT R4, RZ, UR7, RZ, 0x33, !PT ;  /* 0x00000007ff047c12 */ /* 0x000fc6000f8e33ff */
[----:B------:R-:W-:-:S04]  /*0230*/  VIADD R5, R7, 0xffffffff ;  /* 0xffffffff07057836 */ /* 0x000fc80000000000 */
[----:B------:R-:W-:-:S05]  /*0240*/  IMAD.HI.U32 R9, R0, R5, RZ ;  /* 0x0000000500097227 */ /* 0x000fca00078e00ff */
[----:B------:R-:W-:-:S05]  /*0250*/  IADD3 R8, PT, PT, -R9, RZ, RZ ;  /* 0x000000ff09087210 */ /* 0x000fca0007ffe1ff */
[----:B------:R-:W-:-:S05]  /*0260*/  IMAD R6, R8, UR7, R5 ;  /* 0x0000000708067c24 */ /* 0x000fca000f8e0205 */
[----:B------:R-:W-:-:S13]  /*0270*/  ISETP.GE.U32.AND P0, PT, R6, UR7, PT ;  /* 0x0000000706007c0c */ /* 0x000fda000bf06070 */
[----:B------:R-:W-:Y:S01]  /*0280*/  @P0 VIADD R6, R6, -UR7 ;  /* 0x8000000706060c36 */ /* 0x000fe20008000000 */
[----:B------:R-:W-:Y:S02]  /*0290*/  @P0 IADD3 R9, PT, PT, R9, 0x1, RZ ;  /* 0x0000000109090810 */ /* 0x000fe40007ffe0ff */
[----:B------:R-:W-:Y:S02]  /*02a0*/  ISETP.NE.U32.AND P0, PT, RZ, UR7, PT ;  /* 0x00000007ff007c0c */ /* 0x000fe4000bf05070 */
[----:B------:R-:W-:-:S13]  /*02b0*/  ISETP.GE.U32.AND P1, PT, R6, UR7, PT ;  /* 0x0000000706007c0c */ /* 0x000fda000bf26070 */
[----:B------:R-:W-:-:S05]  /*02c0*/  @P1 VIADD R9, R9, 0x1 ;  /* 0x0000000109091836 */ /* 0x000fca0000000000 */
[----:B------:R-:W-:-:S04]  /*02d0*/  SEL R10, R4, R9, !P0 ;  /* 0x00000009040a7207 */ /* 0x000fc80004000000 */
[C---:B------:R-:W-:Y:S01]  /*02e0*/  IADD3 R6, PT, PT, -R10.reuse, RZ, RZ ;  /* 0x000000ff0a067210 */ /* 0x040fe20007ffe1ff */
[----:B------:R-:W-:-:S04]  /*02f0*/  IMAD R9, R10, UR6, RZ ;  /* 0x000000060a097c24 */ /* 0x000fc8000f8e02ff */
[----:B------:R-:W-:Y:S01]  /*0300*/  IMAD R11, R6, UR7, R5 ;  /* 0x00000007060b7c24 */ /* 0x000fe2000f8e0205 */
[----:B------:R-:W-:-:S04]  /*0310*/  IADD3 R8, P1, PT, R9, UR8, RZ ;  /* 0x0000000809087c10 */ /* 0x000fc8000ff3e0ff */
[----:B------:R-:W-:-:S03]  /*0320*/  LEA.HI.X.SX32 R9, R9, UR9, 0x1, P1 ;  /* 0x0000000909097c11 */ /* 0x000fc600088f0eff */
[----:B------:R-:W-:-:S05]  /*0330*/  IMAD.WIDE R8, R11, 0x4, R8 ;  /* 0x000000040b087825 */ /* 0x000fca00078e0208 */
[----:B------:R-:W2:Y:S01]  /*0340*/  LDG.E R12, desc[UR4][R8.64] ;  /* 0x00000004080c7981 */ /* 0x000ea2000c1e1900 */
[----:B------:R-:W-:Y:S01]  /*0350*/  IMAD.MOV.U32 R6, RZ, RZ, R7 ;  /* 0x000000ffff067224 */ /* 0x000fe200078e0007 */
[----:B--2---:R-:W-:-:S13]  /*0360*/  ISETP.NE.AND P1, PT, R12, R7, PT ;  /* 0x000000070c00720c */ /* 0x004fda0003f25270 */
[----:B------:R-:W-:Y:S05]  /*0370*/  @!P1 BRA `(.L_x_71) ;  /* 0x0000000000d09947 */ /* 0x000fea0003800000 */
[----:B------:R-:W-:-:S05]  /*0380*/  IADD3 R5, PT, PT, R12, -0x1, RZ ;  /* 0xffffffff0c057810 */ /* 0x000fca0007ffe0ff */
[----:B------:R-:W-:-:S04]  /*0390*/  IMAD.HI.U32 R7, R0, R5, RZ ;  /* 0x0000000500077227 */ /* 0x000fc800078e00ff */
[----:B------:R-:W-:-:S04]  /*03a0*/  IMAD.MOV R6, RZ, RZ, -R7 ;  /* 0x000000ffff067224 */ /* 0x000fc800078e0a07 */
[----:B------:R-:W-:-:S05]  /*03b0*/  IMAD R6, R6, UR7, R5 ;  /* 0x0000000706067c24 */ /* 0x000fca000f8e0205 */
[----:B------:R-:W-:-:S13]  /*03c0*/  ISETP.GE.U32.AND P1, PT, R6, UR7, PT ;  /* 0x0000000706007c0c */ /* 0x000fda000bf26070 */
[----:B------:R-:W-:Y:S01]  /*03d0*/  @P1 IADD3 R6, PT, PT, R6, -UR7, RZ ;  /* 0x8000000706061c10 */ /* 0x000fe2000fffe0ff */
[----:B------:R-:W-:-:S03]  /*03e0*/  @P1 VIADD R7, R7, 0x1 ;  /* 0x0000000107071836 */ /* 0x000fc60000000000 */
[----:B------:R-:W-:-:S13]  /*03f0*/  ISETP.GE.U32.AND P2, PT, R6, UR7, PT ;  /* 0x0000000706007c0c */ /* 0x000fda000bf46070 */
[----:B------:R-:W-:-:S04]  /*0400*/  @P2 IADD3 R7, PT, PT, R7, 0x1, RZ ;  /* 0x0000000107072810 */ /* 0x000fc80007ffe0ff */
[----:B------:R-:W-:-:S05]  /*0410*/  SEL R7, R4, R7, !P0 ;  /* 0x0000000704077207 */ /* 0x000fca0004000000 */
[----:B------:R-:W-:Y:S02]  /*0420*/  IMAD R9, R7, UR6, RZ ;  /* 0x0000000607097c24 */ /* 0x000fe4000f8e02ff */
[----:B------:R-:W-:-:S03]  /*0430*/  IMAD.MOV R6, RZ, RZ, -R7 ;  /* 0x000000ffff067224 */ /* 0x000fc600078e0a07 */
[----:B------:R-:W-:Y:S01]  /*0440*/  IADD3 R8, P1, PT, R9, UR8, RZ ;  /* 0x0000000809087c10 */ /* 0x000fe2000ff3e0ff */
[----:B------:R-:W-:-:S03]  /*0450*/  IMAD R15, R6, UR7, R5 ;  /* 0x00000007060f7c24 */ /* 0x000fc6000f8e0205 */
[----:B------:R-:W-:-:S03]  /*0460*/  LEA.HI.X.SX32 R9, R9, UR9, 0x1, P1 ;  /* 0x0000000909097c11 */ /* 0x000fc600088f0eff */
[----:B------:R-:W-:-:S06]  /*0470*/  IMAD.WIDE R8, R15, 0x4, R8 ;  /* 0x000000040f087825 */ /* 0x000fcc00078e0208 */
[----:B------:R-:W2:Y:S01]  /*0480*/  LDG.E R9, desc[UR4][R8.64] ;  /* 0x0000000408097981 */ /* 0x000ea2000c1e1900 */
[-C--:B------:R-:W-:Y:S02]  /*0490*/  MOV R6, R12.reuse ;  /* 0x0000000c00067202 */ /* 0x080fe40000000f00 */
[----:B--2---:R-:W-:-:S13]  /*04a0*/  ISETP.NE.AND P1, PT, R9, R12, PT ;  /* 0x0000000c0900720c */ /* 0x004fda0003f25270 */
[----:B------:R-:W-:Y:S05]  /*04b0*/  @!P1 BRA `(.L_x_71) ;  /* 0x0000000000809947 */ /* 0x000fea0003800000 */
[----:B------:R-:W-:Y:S01]  /*04c0*/  IMAD.MOV.U32 R12, RZ, RZ, R7 ;  /* 0x000000ffff0c7224 */ /* 0x000fe200078e0007 */
[----:B------:R-:W-:Y:S01]  /*04d0*/  MOV R13, R11 ;  /* 0x0000000b000d7202 */ /* 0x000fe20000000f00 */
[----:B------:R-:W-:Y:S01]  /*04e0*/  IMAD.MOV.U32 R5, RZ, RZ, R10 ;  /* 0x000000ffff057224 */ /* 0x000fe200078e000a */
[----:B------:R-:W-:-:S07]  /*04f0*/  MOV R7, R9 ;  /* 0x0000000900077202 */ /* 0x000fce0000000f00 */
.L_x_72:
[----:B------:R-:W-:Y:S02]  /*0500*/  VIADD R17, R7, 0xffffffff ;  /* 0xffffffff07117836 */ /* 0x000fe40000000000 */
[----:B------:R-:W-:Y:S01]  /*0510*/  IMAD R10, R5, UR6, RZ ;  /* 0x00000006050a7c24 */ /* 0x000fe2000f8e02ff */
[----:B------:R-:W-:Y:S01]  /*0520*/  MOV R5, R12 ;  /* 0x0000000c00057202 */ /* 0x000fe20000000f00 */
[----:B------:R-:W-:-:S05]  /*0530*/  IMAD.HI.U32 R9, R0, R17, RZ ;  /* 0x0000001100097227 */ /* 0x000fca00078e00ff */
[----:B------:R-:W-:-:S05]  /*0540*/  IADD3 R8, PT, PT, -R9, RZ, RZ ;  /* 0x000000ff09087210 */ /* 0x000fca0007ffe1ff */
[----:B------:R-:W-:-:S05]  /*0550*/  IMAD R8, R8, UR7, R17 ;  /* 0x0000000708087c24 */ /* 0x000fca000f8e0211 */
[----:B------:R-:W-:-:S13]  /*0560*/  ISETP.GE.U32.AND P1, PT, R8, UR7, PT ;  /* 0x0000000708007c0c */ /* 0x000fda000bf26070 */
[----:B------:R-:W-:Y:S01]  /*0570*/  @P1 VIADD R8, R8, -UR7 ;  /* 0x8000000708081c36 */ /* 0x000fe20008000000 */
[----:B------:R-:W-:-:S04]  /*0580*/  @P1 IADD3 R9, PT, PT, R9, 0x1, RZ ;  /* 0x0000000109091810 */ /* 0x000fc80007ffe0ff */
[----:B------:R-:W-:Y:S02]  /*0590*/  ISETP.GE.U32.AND P2, PT, R8, UR7, PT ;  /* 0x0000000708007c0c */ /* 0x000fe4000bf46070 */
[----:B------:R-:W-:-:S11]  /*05a0*/  IADD3 R8, P1, PT, R10, UR8, RZ ;  /* 0x000000080a087c10 */ /* 0x000fd6000ff3e0ff */
[----:B------:R-:W-:-:S05]  /*05b0*/  @P2 VIADD R9, R9, 0x1 ;  /* 0x0000000109092836 */ /* 0x000fca0000000000 */
[----:B------:R-:W-:Y:S02]  /*05c0*/  SEL R12, R4, R9, !P0 ;  /* 0x00000009040c7207 */ /* 0x000fe40004000000 */
[----:B------:R-:W-:-:S03]  /*05d0*/  LEA.HI.X.SX32 R9, R10, UR9, 0x1, P1 ;  /* 0x000000090a097c11 */ /* 0x000fc600088f0eff */
[----:B------:R-:W-:Y:S02]  /*05e0*/  IMAD R11, R12, UR6, RZ ;  /* 0x000000060c0b7c24 */ /* 0x000fe4000f8e02ff */
[----:B------:R-:W-:Y:S02]  /*05f0*/  IMAD.MOV R14, RZ, RZ, -R12 ;  /* 0x000000ffff0e7224 */ /* 0x000fe400078e0a0c */
[----:B------:R-:W-:Y:S01]  /*0600*/  IMAD.WIDE R8, R13, 0x4, R8 ;  /* 0x000000040d087825 */ /* 0x000fe200078e0208 */
[C---:B------:R-:W-:Y:S02]  /*0610*/  IADD3 R10, P1, PT, R11.reuse, UR8, RZ ;  /* 0x000000080b0a7c10 */ /* 0x040fe4000ff3e0ff */
[----:B------:R-:W-:Y:S01]  /*0620*/  MOV R13, R15 ;  /* 0x0000000f000d7202 */ /* 0x000fe20000000f00 */
[----:B------:R-:W-:Y:S01]  /*0630*/  IMAD R15, R14, UR7, R17 ;  /* 0x000000070e0f7c24 */ /* 0x000fe2000f8e0211 */
[----:B------:R-:W-:Y:S01]  /*0640*/  LEA.HI.X.SX32 R11, R11, UR9, 0x1, P1 ;  /* 0x000000090b0b7c11 */ /* 0x000fe200088f0eff */
[----:B-----5:R0:W5:Y:S02]  /*0650*/  ATOMG.E.CAS.STRONG.GPU PT, RZ, [R8], R6, R7 ;  /* 0x0000000608ff73a9 */ /* 0x02016400001ee107 */
[----:B------:R-:W-:-:S06]  /*0660*/  IMAD.WIDE R10, R15, 0x4, R10 ;  /* 0x000000040f0a7825 */ /* 0x000fcc00078e020a */
[----:B------:R-:W2:Y:S01]  /*0670*/  LDG.E R10, desc[UR4][R10.64] ;  /* 0x000000040a0a7981 */ /* 0x000ea2000c1e1900 */
[----:B0-----:R-:W-:Y:S01]  /*0680*/  IMAD.MOV.U32 R6, RZ, RZ, R7 ;  /* 0x000000ffff067224 */ /* 0x001fe200078e0007 */
[----:B--2---:R-:W-:Y:S02]  /*0690*/  ISETP.NE.AND P1, PT, R10, R7, PT ;  /* 0x000000070a00720c */ /* 0x004fe40003f25270 */
[----:B------:R-:W-:-:S11]  /*06a0*/  MOV R7, R10 ;  /* 0x0000000a00077202 */ /* 0x000fd60000000f00 */
[----:B------:R-:W-:Y:S05]  /*06b0*/  @P1 BRA `(.L_x_72) ;  /* 0xfffffffc00901947 */ /* 0x000fea000383ffff */
.L_x_71:
[----:B------:R-:W-:Y:S05]  /*06c0*/  BSYNC.RECONVERGENT B0 ;  /* 0x0000000000007941 */ /* 0x000fea0003800200 */
.L_x_70:
[----:B------:R-:W-:Y:S01]  /*06d0*/  STG.E desc[UR4][R2.64], R6 ;  /* 0x0000000602007986 */ /* 0x000fe2000c101904 */
[----:B------:R-:W-:Y:S05]  /*06e0*/  EXIT ;  /* 0x000000000000794d */ /* 0x000fea0003800000 */
.L_x_73:
        /* <DEDUP_REMOVED lines=9> */
.L_x_174:


//--------------------- .text._Z21localMerge8Way_kernelPKhiPjiii --------------------------
	.section	.text._Z21localMerge8Way_kernelPKhiPjiii,"ax",@progbits
	.align	128
        .global         _Z21localMerge8Way_kernelPKhiPjiii
        .type           _Z21localMerge8Way_kernelPKhiPjiii,@function
        .size           _Z21localMerge8Way_kernelPKhiPjiii,(.L_x_175 - _Z21localMerge8Way_kernelPKhiPjiii)
        .other          _Z21localMerge8Way_kernelPKhiPjiii,@"STO_CUDA_ENTRY STV_DEFAULT"
_Z21localMerge8Way_kernelPKhiPjiii:
.text._Z21localMerge8Way_kernelPKhiPjiii:
[----:B------:R-:W-:Y:S01]  /*0000*/  LDC R1, c[0x0][0x37c] ;  /* 0x0000df00ff017b82 */ /* 0x000fe20000000800 */
[----:B------:R-:W0:Y:S07]  /*0010*/  S2R R3, SR_TID.Y ;  /* 0x0000000000037919 */ /* 0x000e2e0000002200 */
[----:B------:R-:W1:Y:S01]  /*0020*/  LDC R21, c[0x0][0x360] ;  /* 0x0000d800ff157b82 */ /* 0x000e620000000800 */
[----:B------:R-:W2:Y:S01]  /*0030*/  LDCU UR7, c[0x0][0x39c] ;  /* 0x00007380ff0777ac */ /* 0x000ea20008000800 */
[----:B------:R-:W1:Y:S01]  /*0040*/  S2R R0, SR_TID.X ;  /* 0x0000000000007919 */ /* 0x000e620000002100 */
[----:B------:R-:W3:Y:S05]  /*0050*/  LDCU UR6, c[0x0][0x3a0] ;  /* 0x00007400ff0677ac */ /* 0x000eea0008000800 */
[----:B------:R-:W0:Y:S08]  /*0060*/  S2UR UR5, SR_CTAID.Y ;  /* 0x00000000000579c3 */ /* 0x000e300000002600 */
[----:B------:R-:W0:Y:S01]  /*0070*/  LDC R22, c[0x0][0x364] ;  /* 0x0000d900ff167b82 */ /* 0x000e220000000800 */
[----:B--2---:R-:W-:-:S07]  /*0080*/  IMAD.U32 R4, RZ, RZ, UR7 ;  /* 0x00000007ff047e24 */ /* 0x004fce000f8e00ff */
[----:B------:R-:W1:Y:S01]  /*0090*/  S2UR UR4, SR_CTAID.X ;  /* 0x00000000000479c3 */ /* 0x000e620000002500 */
[----:B0-----:R-:W-:-:S05]  /*00a0*/  IMAD R22, R22, UR5, R3 ;  /* 0x0000000516167c24 */ /* 0x001fca000f8e0203 */
[----:B---3--:R-:W-:Y:S01]  /*00b0*/  ISETP.GE.AND P0, PT, R22, UR6, PT ;  /* 0x0000000616007c0c */ /* 0x008fe2000bf06270 */
[----:B-1----:R-:W-:-:S05]  /*00c0*/  IMAD R21, R21, UR4, R0 ;  /* 0x0000000415157c24 */ /* 0x002fca000f8e0200 */
[----:B------:R-:W-:-:S13]  /*00d0*/  ISETP.GE.OR P0, PT, R21, R4, P0 ;  /* 0x000000041500720c */ /* 0x000fda0000706670 */
[----:B------:R-:W-:Y:S05]  /*00e0*/  @P0 EXIT ;  /* 0x000000000000094d */ /* 0x000fea0003800000 */
[----:B------:R-:W0:Y:S01]  /*00f0*/  LDCU UR5, c[0x0][0x398] ;  /* 0x00007300ff0577ac */ /* 0x000e220008000800 */
[----:B------:R-:W-:Y:S01]  /*0100*/  SHF.R.S32.HI R20, RZ, 0x1f, R21 ;  /* 0x0000001fff147819 */ /* 0x000fe20000011415 */
[----:B------:R-:W1:Y:S01]  /*0110*/  LDCU UR4, c[0x0][0x388] ;  /* 0x00007100ff0477ac */ /* 0x000e620008000800 */
[----:B------:R-:W2:Y:S01]  /*0120*/  LDCU.64 UR8, c[0x0][0x390] ;  /* 0x00007200ff0877ac */ /* 0x000ea20008000a00 */
[----:B------:R-:W3:Y:S01]  /*0130*/  LDCU.64 UR6, c[0x0][0x380] ;  /* 0x00007000ff0677ac */ /* 0x000ee20008000a00 */
[----:B0-----:R-:W-:Y:S02]  /*0140*/  IMAD.U32 R3, RZ, RZ, UR5 ;  /* 0x00000005ff037e24 */ /* 0x001fe4000f8e00ff */
[C---:B-1----:R-:W-:Y:S01]  /*0150*/  IMAD R5, R22.reuse, UR4, RZ ;  /* 0x0000000416057c24 */ /* 0x042fe2000f8e02ff */
[----:B------:R-:W0:Y:S01]  /*0160*/  LDCU.64 UR4, c[0x0][0x358] ;  /* 0x00006b00ff0477ac */ /* 0x000e220008000a00 */
[----:B------:R-:W-:Y:S01]  /*0170*/  IMAD R7, R22, R3, RZ ;  /* 0x0000000316077224 */ /* 0x000fe200078e02ff */
[----:B--2---:R-:W-:Y:S01]  /*0180*/  MOV R2, UR8 ;  /* 0x0000000800027c02 */ /* 0x004fe20008000f00 */
[----:B------:R-:W-:Y:S01]  /*0190*/  IMAD.U32 R0, RZ, RZ, UR9 ;  /* 0x00000009ff007e24 */ /* 0x000fe2000f8e00ff */
[----:B---3--:R-:W-:-:S02]  /*01a0*/  IADD3 R18, P0, PT, R5, UR6, RZ ;  /* 0x0000000605127c10 */ /* 0x008fc4000ff1e0ff */
[----:B------:R-:W-:Y:S02]  /*01b0*/  IADD3 R10, P1, PT, R7, R2, RZ ;  /* 0x00000002070a7210 */ /* 0x000fe40007f3e0ff */
[----:B------:R-:W-:Y:S02]  /*01c0*/  LEA.HI.X.SX32 R5, R5, UR7, 0x1, P0 ;  /* 0x0000000705057c11 */ /* 0x000fe400080f0eff */
[----:B------:R-:W-:Y:S02]  /*01d0*/  IADD3 R14, P0, PT, R21, R18, RZ ;  /* 0x00000012150e7210 */ /* 0x000fe40007f1e0ff */
[----:B------:R-:W-:-:S03]  /*01e0*/  LEA.HI.X.SX32 R11, R7, R0, 0x1, P1 ;  /* 0x00000000070b7211 */ /* 0x000fc600008f0eff */
[----:B------:R-:W-:Y:S02]  /*01f0*/  IMAD.X R15, R20, 0x1, R5, P0 ;  /* 0x00000001140f7824 */ /* 0x000fe400000e0605 */
[----:B------:R-:W-:-:S03]  /*0200*/  IMAD.WIDE R12, R21, 0x4, R10 ;  /* 0x00000004150c7825 */ /* 0x000fc600078e020a */
[----:B0-----:R0:W5:Y:S04]  /*0210*/  LDG.E.U8 R8, desc[UR4][R14.64] ;  /* 0x000000040e087981 */ /* 0x001168000c1e1100 */
[----:B------:R0:W5:Y:S01]  /*0220*/  LDG.E R6, desc[UR4][R12.64] ;  /* 0x000000040c067981 */ /* 0x000162000c1e1900 */
[----:B------:R-:W-:Y:S01]  /*0230*/  IADD3 R9, PT, PT, R21, 0x1, RZ ;  /* 0x0000000115097810 */ /* 0x000fe20007ffe0ff */
[----:B------:R-:W-:Y:S03]  /*0240*/  BSSY B0, `(.L_x_74) ;  /* 0x0000162000007945 */ /* 0x000fe60003800000 */
[----:B------:R-:W-:-:S13]  /*0250*/  ISETP.GE.AND P0, PT, R9, R4, PT ;  /* 0x000000040900720c */ /* 0x000fda0003f06270 */
[----:B0-----:R-:W-:Y:S05]  /*0260*/  @P0 BRA `(.L_x_75) ;  /* 0x00000014007c0947 */ /* 0x001fea0003800000 */
[----:B------:R-:W2:Y:S02]  /*0270*/  LDG.E.U8 R15, desc[UR4][R14.64+0x1] ;  /* 0x000001040e0f7981 */ /* 0x000ea4000c1e1100 */
[----:B--2--5:R-:W-:-:S13]  /*0280*/  ISETP.NE.AND P0, PT, R15, R8, PT ;  /* 0x000000080f00720c */ /* 0x024fda0003f05270 */
[----:B------:R-:W-:Y:S05]  /*0290*/  @P0 BRA `(.L_x_75) ;  /* 0x0000001400700947 */ /* 0x000fea0003800000 */
[----:B------:R-:W2:Y:S02]  /*02a0*/  LDG.E R14, desc[UR4][R12.64+0x4] ;  /* 0x000004040c0e7981 */ /* 0x000ea4000c1e1900 */
[----:B--2---:R-:W-:-:S04]  /*02b0*/  ISETP.NE.AND P0, PT, R14, RZ, PT ;  /* 0x000000ff0e00720c */ /* 0x004fc80003f05270 */
[----:B------:R-:W-:-:S13]  /*02c0*/  ISETP.EQ.OR P0, PT, R6, RZ, !P0 ;  /* 0x000000ff0600720c */ /* 0x000fda0004702670 */
[----:B------:R-:W-:Y:S05]  /*02d0*/  @P0 BRA `(.L_x_75) ;  /* 0x0000001400600947 */ /* 0x000fea0003800000 */
[----:B------:R-:W0:Y:S01]  /*02e0*/  I2F.U32.RP R7, R4 ;  /* 0x0000000400077306 */ /* 0x000e220000209000 */
[----:B------:R-:W-:-:S07]  /*02f0*/  VIADD R15, R6, 0xffffffff ;  /* 0xffffffff060f7836 */ /* 0x000fce0000000000 */
[----:B0-----:R-:W0:Y:S02]  /*0300*/  MUFU.RCP R7, R7 ;  /* 0x0000000700077308 */ /* 0x001e240000001000 */
[----:B0-----:R-:W-:-:S06]  /*0310*/  VIADD R12, R7, 0xffffffe ;  /* 0x0ffffffe070c7836 */ /* 0x001fcc0000000000 */
[----:B------:R0:W1:Y:S02]  /*0320*/  F2I.FTZ.U32.TRUNC.NTZ R13, R12 ;  /* 0x0000000c000d7305 */ /* 0x000064000021f000 */
[----:B0-----:R-:W-:Y:S02]  /*0330*/  HFMA2 R12, -RZ, RZ, 0, 0 ;  /* 0x00000000ff0c7431 */ /* 0x001fe400000001ff */
[----:B-1----:R-:W-:-:S04]  /*0340*/  IMAD.MOV R19, RZ, RZ, -R13 ;  /* 0x000000ffff137224 */ /* 0x002fc800078e0a0d */
[----:B------:R-:W-:-:S04]  /*0350*/  IMAD R19, R19, R4, RZ ;  /* 0x0000000413137224 */ /* 0x000fc800078e02ff */
[----:B------:R-:W-:-:S06]  /*0360*/  IMAD.HI.U32 R19, R13, R19, R12 ;  /* 0x000000130d137227 */ /* 0x000fcc00078e000c */
[----:B------:R-:W-:-:S04]  /*0370*/  IMAD.HI.U32 R26, R19, R15, RZ ;  /* 0x0000000f131a7227 */ /* 0x000fc800078e00ff */
[----:B------:R-:W-:-:S04]  /*0380*/  IMAD.MOV R13, RZ, RZ, -R26 ;  /* 0x000000ffff0d7224 */ /* 0x000fc800078e0a1a */
[----:B------:R-:W-:-:S05]  /*0390*/  IMAD R7, R4, R13, R15 ;  /* 0x0000000d04077224 */ /* 0x000fca00078e020f */
[----:B------:R-:W-:-:S13]  /*03a0*/  ISETP.GE.U32.AND P0, PT, R7, R4, PT ;  /* 0x000000040700720c */ /* 0x000fda0003f06070 */
[-C--:B------:R-:W-:Y:S01]  /*03b0*/  @P0 IADD3 R7, PT, PT, R7, -R4.reuse, RZ ;  /* 0x8000000407070210 */ /* 0x080fe20007ffe0ff */
[----:B------:R-:W-:Y:S01]  /*03c0*/  @P0 VIADD R26, R26, 0x1 ;  /* 0x000000011a1a0836 */ /* 0x000fe20000000000 */
[----:B------:R-:W-:Y:S02]  /*03d0*/  ISETP.NE.U32.AND P0, PT, R4, RZ, PT ;  /* 0x000000ff0400720c */ /* 0x000fe40003f05070 */
[-C--:B------:R-:W-:Y:S02]  /*03e0*/  ISETP.GE.U32.AND P1, PT, R7, R4.reuse, PT ;  /* 0x000000040700720c */ /* 0x080fe40003f26070 */
[----:B------:R-:W-:-:S11]  /*03f0*/  LOP3.LUT R7, RZ, R4, RZ, 0x33, !PT ;  /* 0x00000004ff077212 */ /* 0x000fd600078e33ff */
[----:B------:R-:W-:-:S05]  /*0400*/  @P1 VIADD R26, R26, 0x1 ;  /* 0x000000011a1a1836 */ /* 0x000fca0000000000 */
[----:B------:R-:W-:-:S04]  /*0410*/  SEL R26, R7, R26, !P0 ;  /* 0x0000001a071a7207 */ /* 0x000fc80004000000 */
[C---:B------:R-:W-:Y:S01]  /*0420*/  IADD3 R16, PT, PT, -R26.reuse, RZ, RZ ;  /* 0x000000ff1a107210 */ /* 0x040fe20007ffe1ff */
[----:B------:R-:W-:-:S04]  /*0430*/  IMAD R13, R26, R3, RZ ;  /* 0x000000031a0d7224 */ /* 0x000fc800078e02ff */
[----:B------:R-:W-:Y:S01]  /*0440*/  IMAD R15, R4, R16, R15 ;  /* 0x00000010040f7224 */ /* 0x000fe200078e020f */
[----:B------:R-:W-:-:S04]  /*0450*/  IADD3 R12, P1, PT, R13, R2, RZ ;  /* 0x000000020d0c7210 */ /* 0x000fc80007f3e0ff */
[----:B------:R-:W-:-:S03]  /*0460*/  LEA.HI.X.SX32 R13, R13, R0, 0x1, P1 ;  /* 0x000000000d0d7211 */ /* 0x000fc600008f0eff */
[----:B------:R-:W-:-:S05]  /*0470*/  IMAD.WIDE R16, R15, 0x4, R12 ;  /* 0x000000040f107825 */ /* 0x000fca00078e020c */
[----:B------:R-:W2:Y:S01]  /*0480*/  LDG.E R25, desc[UR4][R16.64] ;  /* 0x0000000410197981 */ /* 0x000ea2000c1e1900 */
[----:B------:R-:W-:Y:S01]  /*0490*/  BSSY.RECONVERGENT B1, `(.L_x_76) ;  /* 0x0000034000017945 */ /* 0x000fe20003800200 */
        /* <DEDUP_REMOVED lines=18> */
[----:B------:R-:W-:-:S05]  /*05c0*/  IMAD.WIDE R16, R23, 0x4, R12 ;  /* 0x0000000417107825 */ /* 0x000fca00078e020c */
[----:B------:R-:W2:Y:S01]  /*05d0*/  LDG.E R13, desc[UR4][R16.64] ;  /* 0x00000004100d7981 */ /* 0x000ea2000c1e1900 */
[----:B------:R-:W-:Y:S01]  /*05e0*/  IMAD.MOV.U32 R12, RZ, RZ, R25 ;  /* 0x000000ffff0c7224 */ /* 0x000fe200078e0019 */
[----:B--2---:R-:W-:-:S13]  /*05f0*/  ISETP.NE.AND P1, PT, R13, R25, PT ;  /* 0x000000190d00720c */ /* 0x004fda0003f25270 */
[----:B------:R-:W-:Y:S05]  /*0600*/  @!P1 BRA `(.L_x_77) ;  /* 0x0000000000709947 */ /* 0x000fea0003800000 */
.L_x_78:
[----:B------:R-:W-:Y:S01]  /*0610*/  IMAD R17, R26, R3, RZ ;  /* 0x000000031a117224 */ /* 0x000fe200078e02ff */
[----:B------:R-:W-:Y:S01]  /*0620*/  IADD3 R25, PT, PT, R13, -0x1, RZ ;  /* 0xffffffff0d197810 */ /* 0x000fe20007ffe0ff */
[----:B------:R-:W-:-:S03]  /*0630*/  IMAD.MOV.U32 R26, RZ, RZ, R24 ;  /* 0x000000ffff1a7224 */ /* 0x000fc600078e0018 */
[----:B------:R-:W-:Y:S01]  /*0640*/  IADD3 R16, P1, PT, R17, R2, RZ ;  /* 0x0000000211107210 */ /* 0x000fe20007f3e0ff */
[----:B------:R-:W-:-:S03]  /*0650*/  IMAD.HI.U32 R27, R19, R25, RZ ;  /* 0x00000019131b7227 */ /* 0x000fc600078e00ff */
[----:B------:R-:W-:-:S03]  /*0660*/  LEA.HI.X.SX32 R17, R17, R0, 0x1, P1 ;  /* 0x0000000011117211 */ /* 0x000fc600008f0eff */
[----:B------:R-:W-:-:S04]  /*0670*/  IMAD.WIDE R28, R15, 0x4, R16 ;  /* 0x000000040f1c7825 */ /* 0x000fc800078e0210 */
[----:B------:R-:W-:Y:S01]  /*0680*/  IMAD.MOV R15, RZ, RZ, -R27 ;  /* 0x000000ffff0f7224 */ /* 0x000fe200078e0a1b */
[----:B-----5:R0:W5:Y:S03]  /*0690*/  ATOMG.E.CAS.STRONG.GPU PT, RZ, [R28], R12, R13 ;  /* 0x0000000c1cff73a9 */ /* 0x02016600001ee10d */
[----:B------:R-:W-:-:S05]  /*06a0*/  IMAD R15, R4, R15, R25 ;  /* 0x0000000f040f7224 */ /* 0x000fca00078e0219 */
[----:B------:R-:W-:-:S13]  /*06b0*/  ISETP.GE.U32.AND P1, PT, R15, R4, PT ;  /* 0x000000040f00720c */ /* 0x000fda0003f26070 */
[----:B------:R-:W-:Y:S01]  /*06c0*/  @P1 IMAD.IADD R15, R15, 0x1, -R4 ;  /* 0x000000010f0f1824 */ /* 0x000fe200078e0a04 */
[----:B------:R-:W-:-:S04]  /*06d0*/  @P1 IADD3 R27, PT, PT, R27, 0x1, RZ ;  /* 0x000000011b1b1810 */ /* 0x000fc80007ffe0ff */
[----:B------:R-:W-:-:S13]  /*06e0*/  ISETP.GE.U32.AND P2, PT, R15, R4, PT ;  /* 0x000000040f00720c */ /* 0x000fda0003f46070 */
[----:B------:R-:W-:-:S05]  /*06f0*/  @P2 VIADD R27, R27, 0x1 ;  /* 0x000000011b1b2836 */ /* 0x000fca0000000000 */
[----:B------:R-:W-:-:S05]  /*0700*/  SEL R24, R7, R27, !P0 ;  /* 0x0000001b07187207 */ /* 0x000fca0004000000 */
[C---:B------:R-:W-:Y:S01]  /*0710*/  IMAD R15, R24.reuse, R3, RZ ;  /* 0x00000003180f7224 */ /* 0x040fe200078e02ff */
[----:B------:R-:W-:-:S04]  /*0720*/  IADD3 R27, PT, PT, -R24, RZ, RZ ;  /* 0x000000ff181b7210 */ /* 0x000fc80007ffe1ff */
[----:B------:R-:W-:-:S04]  /*0730*/  IADD3 R16, P1, PT, R15, R2, RZ ;  /* 0x000000020f107210 */ /* 0x000fc80007f3e0ff */
[----:B------:R-:W-:Y:S01]  /*0740*/  LEA.HI.X.SX32 R17, R15, R0, 0x1, P1 ;  /* 0x000000000f117211 */ /* 0x000fe200008f0eff */
[----:B------:R-:W-:Y:S02]  /*0750*/  IMAD.MOV.U32 R15, RZ, RZ, R23 ;  /* 0x000000ffff0f7224 */ /* 0x000fe400078e0017 */
[----:B------:R-:W-:-:S04]  /*0760*/  IMAD R23, R4, R27, R25 ;  /* 0x0000001b04177224 */ /* 0x000fc800078e0219 */
[----:B------:R-:W-:-:S06]  /*0770*/  IMAD.WIDE R16, R23, 0x4, R16 ;  /* 0x0000000417107825 */ /* 0x000fcc00078e0210 */
[----:B------:R-:W2:Y:S01]  /*0780*/  LDG.E R16, desc[UR4][R16.64] ;  /* 0x0000000410107981 */ /* 0x000ea2000c1e1900 */
[----:B0-----:R-:W-:Y:S01]  /*0790*/  IMAD.MOV.U32 R12, RZ, RZ, R13 ;  /* 0x000000ffff0c7224 */ /* 0x001fe200078e000d */
[----:B--2---:R-:W-:Y:S02]  /*07a0*/  ISETP.NE.AND P1, PT, R16, R13, PT ;  /* 0x0000000d1000720c */ /* 0x004fe40003f25270 */
[----:B------:R-:W-:-:S11]  /*07b0*/  MOV R13, R16 ;  /* 0x00000010000d7202 */ /* 0x000fd60000000f00 */
[----:B------:R-:W-:Y:S05]  /*07c0*/  @P1 BRA `(.L_x_78) ;  /* 0xfffffffc00901947 */ /* 0x000fea000383ffff */
.L_x_77:
[----:B------:R-:W-:Y:S05]  /*07d0*/  BSYNC.RECONVERGENT B1 ;  /* 0x0000000000017941 */ /* 0x000fea0003800200 */
.L_x_76:
[----:B------:R-:W-:-:S04]  /*07e0*/  VIADD R13, R14, 0xffffffff ;  /* 0xffffffff0e0d7836 */ /* 0x000fc80000000000 */
[----:B------:R-:W-:-:S04]  /*07f0*/  IMAD.HI.U32 R26, R19, R13, RZ ;  /* 0x0000000d131a7227 */ /* 0x000fc800078e00ff */
[----:B------:R-:W-:-:S04]  /*0800*/  IMAD.MOV R15, RZ, RZ, -R26 ;  /* 0x000000ffff0f7224 */ /* 0x000fc800078e0a1a */
[----:B------:R-:W-:-:S05]  /*0810*/  IMAD R15, R4, R15, R13 ;  /* 0x0000000f040f7224 */ /* 0x000fca00078e020d */
[----:B------:R-:W-:-:S13]  /*0820*/  ISETP.GE.U32.AND P1, PT, R15, R4, PT ;  /* 0x000000040f00720c */ /* 0x000fda0003f26070 */
[----:B------:R-:W-:Y:S01]  /*0830*/  @P1 IADD3 R15, PT, PT, R15, -R4, RZ ;  /* 0x800000040f0f1210 */ /* 0x000fe20007ffe0ff */
[----:B------:R-:W-:-:S03]  /*0840*/  @P1 VIADD R26, R26, 0x1 ;  /* 0x000000011a1a1836 */ /* 0x000fc60000000000 */
[----:B------:R-:W-:-:S13]  /*0850*/  ISETP.GE.U32.AND P2, PT, R15, R4, PT ;  /* 0x000000040f00720c */ /* 0x000fda0003f46070 */
[----:B------:R-:W-:-:S05]  /*0860*/  @P2 VIADD R26, R26, 0x1 ;  /* 0x000000011a1a2836 */ /* 0x000fca0000000000 */
[----:B------:R-:W-:-:S04]  /*0870*/  SEL R26, R7, R26, !P0 ;  /* 0x0000001a071a7207 */ /* 0x000fc80004000000 */
[C---:B------:R-:W-:Y:S01]  /*0880*/  IADD3 R23, PT, PT, -R26.reuse, RZ, RZ ;  /* 0x000000ff1a177210 */ /* 0x040fe20007ffe1ff */
[----:B------:R-:W-:-:S04]  /*0890*/  IMAD R15, R26, R3, RZ ;  /* 0x000000031a0f7224 */ /* 0x000fc800078e02ff */
[----:B------:R-:W-:Y:S01]  /*08a0*/  IMAD R13, R4, R23, R13 ;  /* 0x00000017040d7224 */ /* 0x000fe200078e020d */
[----:B------:R-:W-:-:S04]  /*08b0*/  IADD3 R16, P1, PT, R15, R2, RZ ;  /* 0x000000020f107210 */ /* 0x000fc80007f3e0ff */
[----:B------:R-:W-:-:S03]  /*08c0*/  LEA.HI.X.SX32 R17, R15, R0, 0x1, P1 ;  /* 0x000000000f117211 */ /* 0x000fc600008f0eff */
[----:B------:R-:W-:-:S06]  /*08d0*/  IMAD.WIDE R16, R13, 0x4, R16 ;  /* 0x000000040d107825 */ /* 0x000fcc00078e0210 */
[----:B------:R-:W2:Y:S01]  /*08e0*/  LDG.E R17, desc[UR4][R16.64] ;  /* 0x0000000410117981 */ /* 0x000ea2000c1e1900 */
        /* <DEDUP_REMOVED lines=20> */
[----:B------:R-:W2:Y:S02]  /*0a30*/  LDG.E R15, desc[UR4][R16.64] ;  /* 0x00000004100f7981 */ /* 0x000ea4000c1e1900 */
[----:B--2---:R-:W-:-:S13]  /*0a40*/  ISETP.NE.AND P1, PT, R15, R14, PT ;  /* 0x0000000e0f00720c */ /* 0x004fda0003f25270 */
[----:B------:R-:W-:Y:S05]  /*0a50*/  @!P1 BRA `(.L_x_80) ;  /* 0x0000000000809947 */ /* 0x000fea0003800000 */
[----:B------:R-:W-:Y:S01]  /*0a60*/  BSSY.RECONVERGENT B2, `(.L_x_81) ;  /* 0x000001e000027945 */ /* 0x000fe20003800200 */
.L_x_82:
[----:B------:R-:W-:Y:S02]  /*0a70*/  IMAD R17, R26, R3, RZ ;  /* 0x000000031a117224 */ /* 0x000fe400078e02ff */
[----:B------:R-:W-:Y:S02]  /*0a80*/  VIADD R25, R15, 0xffffffff ;  /* 0xffffffff0f197836 */ /* 0x000fe40000000000 */
[----:B------:R-:W-:Y:S01]  /*0a90*/  IMAD.MOV.U32 R26, RZ, RZ, R24 ;  /* 0x000000ffff1a7224 */ /* 0x000fe200078e0018 */
[----:B------:R-:W-:Y:S01]  /*0aa0*/  IADD3 R16, P1, PT, R17, R2, RZ ;  /* 0x0000000211107210 */ /* 0x000fe20007f3e0ff */
[----:B------:R-:W-:-:S03]  /*0ab0*/  IMAD.HI.U32 R27, R19, R25, RZ ;  /* 0x00000019131b7227 */ /* 0x000fc600078e00ff */
[----:B------:R-:W-:-:S03]  /*0ac0*/  LEA.HI.X.SX32 R17, R17, R0, 0x1, P1 ;  /* 0x0000000011117211 */ /* 0x000fc600008f0eff */
[----:B------:R-:W-:Y:S01]  /*0ad0*/  IMAD.WIDE R28, R13, 0x4, R16 ;  /* 0x000000040d1c7825 */ /* 0x000fe200078e0210 */
[----:B------:R-:W-:-:S04]  /*0ae0*/  IADD3 R13, PT, PT, -R27, RZ, RZ ;  /* 0x000000ff1b0d7210 */ /* 0x000fc80007ffe1ff */
[----:B-----5:R0:W5:Y:S01]  /*0af0*/  ATOMG.E.CAS.STRONG.GPU PT, RZ, [R28], R14, R15 ;  /* 0x0000000e1cff73a9 */ /* 0x02016200001ee10f */
        /* <DEDUP_REMOVED lines=9> */
[----:B------:R-:W-:-:S04]  /*0b90*/  IADD3 R16, P1, PT, R13, R2, RZ ;  /* 0x000000020d107210 */ /* 0x000fc80007f3e0ff */
[----:B------:R-:W-:Y:S02]  /*0ba0*/  LEA.HI.X.SX32 R17, R13, R0, 0x1, P1 ;  /* 0x000000000d117211 */ /* 0x000fe400008f0eff */
[----:B------:R-:W-:Y:S01]  /*0bb0*/  MOV R13, R23 ;  /* 0x00000017000d7202 */ /* 0x000fe20000000f00 */
[----:B------:R-:W-:-:S04]  /*0bc0*/  IMAD R23, R4, R27, R25 ;  /* 0x0000001b04177224 */ /* 0x000fc800078e0219 */
[----:B------:R-:W-:-:S06]  /*0bd0*/  IMAD.WIDE R16, R23, 0x4, R16 ;  /* 0x0000000417107825 */ /* 0x000fcc00078e0210 */
[----:B------:R-:W2:Y:S01]  /*0be0*/  LDG.E R16, desc[UR4][R16.64] ;  /* 0x0000000410107981 */ /* 0x000ea2000c1e1900 */
[--C-:B------:R-:W-:Y:S02]  /*0bf0*/  IMAD.MOV.U32 R25, RZ, RZ, R15.reuse ;  /* 0x000000ffff197224 */ /* 0x100fe400078e000f */
[----:B0-----:R-:W-:Y:S01]  /*0c00*/  IMAD.MOV.U32 R14, RZ, RZ, R15 ;  /* 0x000000ffff0e7224 */ /* 0x001fe200078e000f */
[----:B--2---:R-:W-:Y:S02]  /*0c10*/  ISETP.NE.AND P1, PT, R16, R15, PT ;  /* 0x0000000f1000720c */ /* 0x004fe40003f25270 */
[----:B------:R-:W-:-:S11]  /*0c20*/  MOV R15, R16 ;  /* 0x00000010000f7202 */ /* 0x000fd60000000f00 */
[----:B------:R-:W-:Y:S05]  /*0c30*/  @P1 BRA `(.L_x_82) ;  /* 0xfffffffc008c1947 */ /* 0x000fea000383ffff */
[----:B------:R-:W-:Y:S05]  /*0c40*/  BSYNC.RECONVERGENT B2 ;  /* 0x0000000000027941 */ /* 0x000fea0003800200 */
.L_x_81:
[----:B------:R-:W-:-:S07]  /*0c50*/  IMAD.MOV.U32 R14, RZ, RZ, R25 ;  /* 0x000000ffff0e7224 */ /* 0x000fce00078e0019 */
.L_x_80:
[----:B------:R-:W-:Y:S05]  /*0c60*/  BSYNC.RECONVERGENT B1 ;  /* 0x0000000000017941 */ /* 0x000fea0003800200 */
.L_x_79:
[----:B------:R-:W-:-:S13]  /*0c70*/  ISETP.NE.AND P0, PT, R12, R14, PT ;  /* 0x0000000e0c00720c */ /* 0x000fda0003f05270 */
[----:B------:R-:W-:Y:S05]  /*0c80*/  @!P0 BRA `(.L_x_75) ;  /* 0x0000000800f48947 */ /* 0x000fea0003800000 */
.L_x_89:
[----:B------:R-:W-:Y:S05]  /*0c90*/  YIELD ;  /* 0x0000000000007946 */ /* 0x000fea0003800000 */
[----:B------:R-:W0:Y:S01]  /*0ca0*/  LDCU.128 UR8, c[0x0][0x390] ;  /* 0x00007200ff0877ac */ /* 0x000e220008000c00 */
[CC--:B------:R-:W-:Y:S02]  /*0cb0*/  VIMNMX.U32 R16, PT, PT, R12.reuse, R14.reuse, !PT ;  /* 0x0000000e0c107248 */ /* 0x0c0fe40007fe0000 */
[----:B------:R-:W-:Y:S02]  /*0cc0*/  VIMNMX.U32 R17, PT, PT, R12, R14, PT ;  /* 0x0000000e0c117248 */ /* 0x000fe40003fe0000 */
[----:B------:R-:W-:Y:S01]  /*0cd0*/  IADD3 R13, PT, PT, R16, -0x1, RZ ;  /* 0xffffffff100d7810 */ /* 0x000fe20007ffe0ff */
[----:B0-----:R-:W-:-:S04]  /*0ce0*/  IMAD.U32 R4, RZ, RZ, UR11 ;  /* 0x0000000bff047e24 */ /* 0x001fc8000f8e00ff */
[----:B------:R-:W0:Y:S08]  /*0cf0*/  I2F.U32.RP R7, R4 ;  /* 0x0000000400077306 */ /* 0x000e300000209000 */
[----:B0-----:R-:W0:Y:S02]  /*0d00*/  MUFU.RCP R7, R7 ;  /* 0x0000000700077308 */ /* 0x001e240000001000 */
[----:B0-----:R-:W-:-:S02]  /*0d10*/  IADD3 R2, PT, PT, R7, 0xffffffe, RZ ;  /* 0x0ffffffe07027810 */ /* 0x001fc40007ffe0ff */
[----:B------:R-:W-:-:S04]  /*0d20*/  LOP3.LUT R7, RZ, R4, RZ, 0x33, !PT ;  /* 0x00000004ff077212 */ /* 0x000fc800078e33ff */
[----:B------:R0:W1:Y:S02]  /*0d30*/  F2I.FTZ.U32.TRUNC.NTZ R3, R2 ;  /* 0x0000000200037305 */ /* 0x000064000021f000 */
[----:B0-----:R-:W-:Y:S02]  /*0d40*/  IMAD.MOV.U32 R2, RZ, RZ, RZ ;  /* 0x000000ffff027224 */ /* 0x001fe400078e00ff */
[----:B-1----:R-:W-:-:S04]  /*0d50*/  IMAD R0, R3, R4, RZ ;  /* 0x0000000403007224 */ /* 0x002fc800078e02ff */
[----:B------:R-:W-:-:S04]  /*0d60*/  IMAD.MOV R19, RZ, RZ, -R0 ;  /* 0x000000ffff137224 */ /* 0x000fc800078e0a00 */
[----:B------:R-:W-:Y:S01]  /*0d70*/  IMAD.HI.U32 R19, R3, R19, R2 ;  /* 0x0000001303137227 */ /* 0x000fe200078e0002 */
[----:B------:R-:W-:-:S05]  /*0d80*/  MOV R2, UR8 ;  /* 0x0000000800027c02 */ /* 0x000fca0008000f00 */
[----:B------:R-:W-:-:S04]  /*0d90*/  IMAD.HI.U32 R0, R19, R13, RZ ;  /* 0x0000000d13007227 */ /* 0x000fc800078e00ff */
[----:B------:R-:W-:-:S04]  /*0da0*/  IMAD.MOV R3, RZ, RZ, -R0 ;  /* 0x000000ffff037224 */ /* 0x000fc800078e0a00 */
[----:B------:R-:W-:-:S05]  /*0db0*/  IMAD R3, R4, R3, R13 ;  /* 0x0000000304037224 */ /* 0x000fca00078e020d */
[----:B------:R-:W-:-:S13]  /*0dc0*/  ISETP.GE.U32.AND P0, PT, R3, R4, PT ;  /* 0x000000040300720c */ /* 0x000fda0003f06070 */
[----:B------:R-:W-:Y:S01]  /*0dd0*/  @P0 IMAD.IADD R3, R3, 0x1, -R4 ;  /* 0x0000000103030824 */ /* 0x000fe200078e0a04 */
[----:B------:R-:W-:Y:S02]  /*0de0*/  @P0 IADD3 R0, PT, PT, R0, 0x1, RZ ;  /* 0x0000000100000810 */ /* 0x000fe40007ffe0ff */
[----:B------:R-:W-:Y:S02]  /*0df0*/  ISETP.NE.U32.AND P0, PT, R4, RZ, PT ;  /* 0x000000ff0400720c */ /* 0x000fe40003f05070 */
[----:B------:R-:W-:Y:S01]  /*0e00*/  ISETP.GE.U32.AND P1, PT, R3, R4, PT ;  /* 0x000000040300720c */ /* 0x000fe20003f26070 */
[----:B------:R-:W-:-:S12]  /*0e10*/  IMAD.U32 R3, RZ, RZ, UR10 ;  /* 0x0000000aff037e24 */ /* 0x000fd8000f8e00ff */
[----:B------:R-:W-:-:S05]  /*0e20*/  @P1 VIADD R0, R0, 0x1 ;  /* 0x0000000100001836 */ /* 0x000fca0000000000 */
[----:B------:R-:W-:Y:S01]  /*0e30*/  SEL R26, R7, R0, !P0 ;  /* 0x00000000071a7207 */ /* 0x000fe20004000000 */
[----:B------:R-:W-:-:S04]  /*0e40*/  IMAD.U32 R0, RZ, RZ, UR9 ;  /* 0x00000009ff007e24 */ /* 0x000fc8000f8e00ff */
[----:B------:R-:W-:Y:S02]  /*0e50*/  IMAD R15, R26, R3, RZ ;  /* 0x000000031a0f7224 */ /* 0x000fe400078e02ff */
[----:B------:R-:W-:-:S03]  /*0e60*/  IMAD.MOV R26, RZ, RZ, -R26 ;  /* 0x000000ffff1a7224 */ /* 0x000fc600078e0a1a */
[----:B------:R-:W-:Y:S01]  /*0e70*/  IADD3 R24, P1, PT, R15, R2, RZ ;  /* 0x000000020f187210 */ /* 0x000fe20007f3e0ff */
[----:B------:R-:W-:-:S03]  /*0e80*/  IMAD R13, R4, R26, R13 ;  /* 0x0000001a040d7224 */ /* 0x000fc600078e020d */
[----:B------:R-:W-:-:S03]  /*0e90*/  LEA.HI.X.SX32 R25, R15, R0, 0x1, P1 ;  /* 0x000000000f197211 */ /* 0x000fc600008f0eff */
[----:B------:R-:W-:-:S05]  /*0ea0*/  IMAD.WIDE R24, R13, 0x4, R24 ;  /* 0x000000040d187825 */ /* 0x000fca00078e0218 */
[----:B------:R-:W2:Y:S01]  /*0eb0*/  ATOMG.E.CAS.STRONG.GPU PT, R17, [R24], R16, R17 ;  /* 0x00000010181173a9 */ /* 0x000ea200001ee111 */
[----:B------:R-:W-:Y:S01]  /*0ec0*/  MOV R15, R14 ;  /* 0x0000000e000f7202 */ /* 0x000fe20000000f00 */
[----:B------:R-:W-:Y:S01]  /*0ed0*/  IMAD.MOV.U32 R28, RZ, RZ, R12 ;  /* 0x000000ffff1c7224 */ /* 0x000fe200078e000c */
[----:B--2---:R-:W-:-:S13]  /*0ee0*/  ISETP.NE.AND P1, PT, R17, R16, PT ;  /* 0x000000101100720c */ /* 0x004fda0003f25270 */
[----:B------:R-:W-:Y:S05]  /*0ef0*/  @!P1 BRA `(.L_x_75) ;  /* 0x0000000800589947 */ /* 0x000fea0003800000 */
[----:B------:R-:W-:Y:S01]  /*0f00*/  ISETP.NE.AND P1, PT, R12, RZ, PT ;  /* 0x000000ff0c00720c */ /* 0x000fe20003f25270 */
[----:B------:R-:W-:Y:S01]  /*0f10*/  BSSY B1, `(.L_x_83) ;  /* 0x0000048000017945 */ /* 0x000fe20003800000 */
[----:B------:R-:W-:-:S11]  /*0f20*/  IMAD.MOV.U32 R12, RZ, RZ, RZ ;  /* 0x000000ffff0c7224 */ /* 0x000fd600078e00ff */
        /* <DEDUP_REMOVED lines=38> */
[----:B------:R-:W-:Y:S01]  /*1190*/  IMAD.MOV.U32 R12, RZ, RZ, R27 ;  /* 0x000000ffff0c7224 */ /* 0x000fe200078e001b */
[----:B--2---:R-:W-:-:S13]  /*11a0*/  ISETP.NE.AND P1, PT, R13, R27, PT ;  /* 0x0000001b0d00720c */ /* 0x004fda0003f25270 */
[----:B------:R-:W-:Y:S05]  /*11b0*/  @!P1 BRA `(.L_x_84) ;  /* 0x0000000000749947 */ /* 0x000fea0003800000 */
.L_x_85:
[----:B------:R-:W-:Y:S01]  /*11c0*/  IMAD R17, R26, R3, RZ ;  /* 0x000000031a117224 */ /* 0x000fe200078e02ff */
[----:B------:R-:W-:Y:S05]  /*11d0*/  YIELD ;  /* 0x0000000000007946 */ /* 0x000fea0003800000 */
[----:B------:R-:W-:Y:S01]  /*11e0*/  IADD3 R16, P1, PT, R17, R2, RZ ;  /* 0x0000000211107210 */ /* 0x000fe20007f3e0ff */
[----:B------:R-:W-:-:S03]  /*11f0*/  VIADD R27, R13, 0xffffffff ;  /* 0xffffffff0d1b7836 */ /* 0x000fc60000000000 */
[----:B------:R-:W-:Y:S01]  /*1200*/  LEA.HI.X.SX32 R17, R17, R0, 0x1, P1 ;  /* 0x0000000011117211 */ /* 0x000fe200008f0eff */
[----:B------:R-:W-:-:S04]  /*1210*/  IMAD.HI.U32 R28, R19, R27, RZ ;  /* 0x0000001b131c7227 */ /* 0x000fc800078e00ff */
[----:B------:R-:W-:Y:S01]  /*1220*/  IMAD.WIDE R16, R25, 0x4, R16 ;  /* 0x0000000419107825 */ /* 0x000fe200078e0210 */
[----:B------:R-:W-:-:S03]  /*1230*/  IADD3 R25, PT, PT, -R28, RZ, RZ ;  /* 0x000000ff1c197210 */ /* 0x000fc60007ffe1ff */
[----:B------:R-:W-:Y:S01]  /*1240*/  IMAD.MOV.U32 R26, RZ, RZ, R24 ;  /* 0x000000ffff1a7224 */ /* 0x000fe200078e0018 */
        /* <DEDUP_REMOVED lines=9> */
[----:B0-----:R-:W-:-:S03]  /*12e0*/  IMAD.MOV R12, RZ, RZ, -R24 ;  /* 0x000000ffff0c7224 */ /* 0x001fc600078e0a18 */
[----:B------:R-:W-:-:S04]  /*12f0*/  IADD3 R16, P1, PT, R25, R2, RZ ;  /* 0x0000000219107210 */ /* 0x000fc80007f3e0ff */
[----:B------:R-:W-:Y:S02]  /*1300*/  LEA.HI.X.SX32 R17, R25, R0, 0x1, P1 ;  /* 0x0000000019117211 */ /* 0x000fe400008f0eff */
[----:B------:R-:W-:Y:S01]  /*1310*/  MOV R25, R23 ;  /* 0x0000001700197202 */ /* 0x000fe20000000f00 */
[----:B------:R-:W-:-:S04]  /*1320*/  IMAD R23, R4, R12, R27 ;  /* 0x0000000c04177224 */ /* 0x000fc800078e021b */
[----:B------:R-:W-:-:S06]  /*1330*/  IMAD.WIDE R16, R23, 0x4, R16 ;  /* 0x0000000417107825 */ /* 0x000fcc00078e0210 */
[----:B------:R-:W2:Y:S01]  /*1340*/  LDG.E R16, desc[UR4][R16.64] ;  /* 0x0000000410107981 */ /* 0x000ea2000c1e1900 */
[----:B------:R-:W-:Y:S01]  /*1350*/  IMAD.MOV.U32 R12, RZ, RZ, R13 ;  /* 0x000000ffff0c7224 */ /* 0x000fe200078e000d */
[----:B--2---:R-:W-:Y:S01]  /*1360*/  ISETP.NE.AND P1, PT, R16, R13, PT ;  /* 0x0000000d1000720c */ /* 0x004fe20003f25270 */
[----:B------:R-:W-:-:S12]  /*1370*/  IMAD.MOV.U32 R13, RZ, RZ, R16 ;  /* 0x000000ffff0d7224 */ /* 0x000fd800078e0010 */
[----:B------:R-:W-:Y:S05]  /*1380*/  @P1 BRA `(.L_x_85) ;  /* 0xfffffffc008c1947 */ /* 0x000fea000383ffff */
.L_x_84:
[----:B------:R-:W-:Y:S05]  /*1390*/  BSYNC B1 ;  /* 0x0000000000017941 */ /* 0x000fea0003800000 */
.L_x_83:
        /* <DEDUP_REMOVED lines=44> */
.L_x_88:
[----:B------:R-:W-:Y:S01]  /*1660*/  IMAD R17, R26, R3, RZ ;  /* 0x000000031a117224 */ /* 0x000fe200078e02ff */
[----:B------:R-:W-:Y:S01]  /*1670*/  IADD3 R25, PT, PT, R15, -0x1, RZ ;  /* 0xffffffff0f197810 */ /* 0x000fe20007ffe0ff */
[----:B------:R-:W-:Y:S01]  /*1680*/  IMAD.MOV.U32 R26, RZ, RZ, R24 ;  /* 0x000000ffff1a7224 */ /* 0x000fe200078e0018 */
[----:B------:R-:W-:Y:S05]  /*1690*/  YIELD ;  /* 0x0000000000007946 */ /* 0x000fea0003800000 */
        /* <DEDUP_REMOVED lines=25> */
.L_x_87:
[----:B------:R-:W-:Y:S05]  /*1830*/  BSYNC B1 ;  /* 0x0000000000017941 */ /* 0x000fea0003800000 */
.L_x_86:
[----:B------:R-:W-:-:S13]  /*1840*/  ISETP.NE.AND P0, PT, R12, R14, PT ;  /* 0x0000000e0c00720c */ /* 0x000fda0003f05270 */
[----:B------:R-:W-:Y:S05]  /*1850*/  @P0 BRA `(.L_x_89) ;  /* 0xfffffff4000c0947 */ /* 0x000fea000383ffff */
.L_x_75:
[----:B------:R-:W-:Y:S05]  /*1860*/  BSYNC B0 ;  /* 0x0000000000007941 */ /* 0x000fea0003800000 */
.L_x_74:
[----:B------:R-:W0:Y:S01]  /*1870*/  LDCU UR6, c[0x0][0x3a0] ;  /* 0x00007400ff0677ac */ /* 0x000e220008000800 */
[----:B------:R-:W-:-:S05]  /*1880*/  VIADD R22, R22, 0x1 ;  /* 0x0000000116167836 */ /* 0x000fca0000000000 */
[----:B0-----:R-:W-:-:S13]  /*1890*/  ISETP.GE.AND P0, PT, R22, UR6, PT ;  /* 0x0000000616007c0c */ /* 0x001fda000bf06270 */
[----:B------:R-:W-:Y:S05]  /*18a0*/  @P0 EXIT ;  /* 0x000000000000094d */ /* 0x000fea0003800000 */
[----:B------:R-:W0:Y:S01]  /*18b0*/  LDC R12, c[0x0][0x388] ;  /* 0x0000e200ff0c7b82 */ /* 0x000e220000000800 */
[----:B------:R-:W-:Y:S01]  /*18c0*/  ISETP.GE.AND P0, PT, R21, 0x1, PT ;  /* 0x000000011500780c */ /* 0x000fe20003f06270 */
[----:B------:R-:W-:Y:S01]  /*18d0*/  BSSY B0, `(.L_x_90) ;  /* 0x000016d000007945 */ /* 0x000fe20003800000 */
[----:B------:R-:W-:-:S04]  /*18e0*/  IADD3 R10, P2, PT, R10, R3, RZ ;  /* 0x000000030a0a7210 */ /* 0x000fc80007f5e0ff */
[----:B------:R-:W-:Y:S02]  /*18f0*/  LEA.HI.X.SX32 R11, R3, R11, 0x1, P2 ;  /* 0x0000000b030b7211 */ /* 0x000fe400010f0eff */
[----:B0-----:R-:W-:-:S04]  /*1900*/  IADD3 R7, P1, PT, R18, R12, RZ ;  /* 0x0000000c12077210 */ /* 0x001fc80007f3e0ff */
[----:B------:R-:W-:Y:S01]  /*1910*/  LEA.HI.X.SX32 R5, R12, R5, 0x1, P1 ;  /* 0x000000050c057211 */ /* 0x000fe200008f0eff */
[----:B------:R-:W-:Y:S08]  /*1920*/  @!P0 BRA `(.L_x_91) ;  /* 0x00000014009c8947 */ /* 0x000ff00003800000 */
[----:B------:R-:W-:-:S05]  /*1930*/  VIADD R14, R21, 0xffffffff ;  /* 0xffffffff150e7836 */ /* 0x000fca0000000000 */
[----:B------:R-:W-:-:S04]  /*1940*/  IADD3 R12, P0, PT, R14, R7, RZ ;  /* 0x000000070e0c7210 */ /* 0x000fc80007f1e0ff */
[----:B------:R-:W-:-:S06]  /*1950*/  IADD3.X R13, PT, PT, RZ, R5, RZ, P0, !PT ;  /* 0x00000005ff0d7210 */ /* 0x000fcc00007fe4ff */
[----:B------:R-:W2:Y:S02]  /*1960*/  LDG.E.U8 R13, desc[UR4][R12.64] ;  /* 0x000000040c0d7981 */ /* 0x000ea4000c1e1100 */
[----:B--2--5:R-:W-:-:S13]  /*1970*/  ISETP.NE.AND P0, PT, R13, R8, PT ;  /* 0x000000080d00720c */ /* 0x024fda0003f05270 */
[----:B------:R-:W-:Y:S05]  /*1980*/  @P0 BRA `(.L_x_91) ;  /* 0x0000001400840947 */ /* 0x000fea0003800000 */
[----:B------:R-:W-:-:S06]  /*1990*/  IMAD.WIDE.U32 R14, R14, 0x4, R10 ;  /* 0x000000040e0e7825 */ /* 0x000fcc00078e000a */
[----:B------:R-:W2:Y:S02]  /*19a0*/  LDG.E R14, desc[UR4][R14.64] ;  /* 0x000000040e0e7981 */ /* 0x000ea4000c1e1900 */
[----:B--2---:R-:W-:-:S04]  /*19b0*/  ISETP.NE.AND P0, PT, R14, RZ, PT ;  /* 0x000000ff0e00720c */ /* 0x004fc80003f05270 */
[----:B------:R-:W-:-:S13]  /*19c0*/  ISETP.EQ.OR P0, PT, R6, RZ, !P0 ;  /* 0x000000ff0600720c */ /* 0x000fda0004702670 */
[----:B------:R-:W-:Y:S05]  /*19d0*/  @P0 BRA `(.L_x_91) ;  /* 0x0000001400700947 */ /* 0x000fea0003800000 */
[----:B------:R-:W0:Y:S01]  /*19e0*/  I2F.U32.RP R15, R4 ;  /* 0x00000004000f7306 */ /* 0x000e220000209000 */
[----:B------:R-:W-:Y:S01]  /*19f0*/  VIADD R25, R6, 0xffffffff ;  /* 0xffffffff06197836 */ /* 0x000fe20000000000 */
[----:B------:R-:W-:-:S06]  /*1a00*/  LOP3.LUT R22, RZ, R4, RZ, 0x33, !PT ;  /* 0x00000004ff167212 */ /* 0x000fcc00078e33ff */
        /* <DEDUP_REMOVED lines=25> */
[----:B------:R-:W-:Y:S02]  /*1ba0*/  IMAD.MOV.U32 R12, RZ, RZ, R14 ;  /* 0x000000ffff0c7224 */ /* 0x000fe400078e000e */
        /* <DEDUP_REMOVED lines=23> */
[----:B------:R-:W-:-:S07]  /*1d20*/  IMAD.MOV.U32 R13, RZ, RZ, R19 ;  /* 0x000000ffff0d7224 */ /* 0x000fce00078e0013 */
.L_x_94:
        /* <DEDUP_REMOVED lines=10> */
[----:B------:R-:W-:-:S04]  /*1dd0*/  IADD3 R18, P2, PT, R19, R2, RZ ;  /* 0x0000000213127210 */ /* 0x000fc80007f5e0ff */
[----:B------:R-:W-:-:S03]  /*1de0*/  LEA.HI.X.SX32 R19, R19, R0, 0x1, P2 ;  /* 0x0000000013137211 */ /* 0x000fc600010f0eff */
[----:B------:R-:W-:Y:S01]  /*1df0*/  @P1 IADD3 R27, PT, PT, R27, 0x1, RZ ;  /* 0x000000011b1b1810 */ /* 0x000fe20007ffe0ff */
[----:B------:R-:W-:Y:S01]  /*1e00*/  IMAD.WIDE R18, R25, 0x4, R18 ;  /* 0x0000000419127825 */ /* 0x000fe200078e0212 */
[----:B------:R-:W-:Y:S02]  /*1e10*/  MOV R25, R13 ;  /* 0x0000000d00197202 */ /* 0x000fe40000000f00 */
[----:B------:R-:W-:Y:S02]  /*1e20*/  SEL R24, R22, R27, !P0 ;  /* 0x0000001b16187207 */ /* 0x000fe40004000000 */
[----:B-----5:R0:W5:Y:S03]  /*1e30*/  ATOMG.E.CAS.STRONG.GPU PT, RZ, [R18], R14, R15 ;  /* 0x0000000e12ff73a9 */ /* 0x02016600001ee10f */
[----:B------:R-:W-:Y:S02]  /*1e40*/  IMAD.MOV R16, RZ, RZ, -R24 ;  /* 0x000000ffff107224 */ /* 0x000fe400078e0a18 */
[----:B------:R-:W-:-:S02]  /*1e50*/  IMAD R27, R24, R3, RZ ;  /* 0x00000003181b7224 */ /* 0x000fc400078e02ff */
[----:B------:R-:W-:-:S03]  /*1e60*/  IMAD R13, R4, R16, R17 ;  /* 0x00000010040d7224 */ /* 0x000fc600078e0211 */
[----:B------:R-:W-:-:S04]  /*1e70*/  IADD3 R16, P1, PT, R27, R2, RZ ;  /* 0x000000021b107210 */ /* 0x000fc80007f3e0ff */
[----:B------:R-:W-:-:S03]  /*1e80*/  LEA.HI.X.SX32 R17, R27, R0, 0x1, P1 ;  /* 0x000000001b117211 */ /* 0x000fc600008f0eff */
[----:B------:R-:W-:-:S06]  /*1e90*/  IMAD.WIDE R16, R13, 0x4, R16 ;  /* 0x000000040d107825 */ /* 0x000fcc00078e0210 */
[----:B------:R-:W2:Y:S01]  /*1ea0*/  LDG.E R16, desc[UR4][R16.64] ;  /* 0x0000000410107981 */ /* 0x000ea2000c1e1900 */
[----:B0-----:R-:W-:Y:S01]  /*1eb0*/  IMAD.MOV.U32 R14, RZ, RZ, R15 ;  /* 0x000000ffff0e7224 */ /* 0x001fe200078e000f */
[----:B--2---:R-:W-:Y:S01]  /*1ec0*/  ISETP.NE.AND P1, PT, R16, R15, PT ;  /* 0x0000000f1000720c */ /* 0x004fe20003f25270 */
[----:B------:R-:W-:-:S12]  /*1ed0*/  IMAD.MOV.U32 R15, RZ, RZ, R16 ;  /* 0x000000ffff0f7224 */ /* 0x000fd800078e0010 */
[----:B------:R-:W-:Y:S05]  /*1ee0*/  @P1 BRA `(.L_x_94) ;  /* 0xfffffffc00901947 */ /* 0x000fea000383ffff */
.L_x_93:
[----:B------:R-:W-:Y:S05]  /*1ef0*/  BSYNC.RECONVERGENT B1 ;  /* 0x0000000000017941 */ /* 0x000fea0003800200 */
.L_x_92:
        /* <DEDUP_REMOVED lines=15> */
[----:B------:R-:W-:-:S06]  /*1ff0*/  IMAD.WIDE R16, R25, 0x4, R16 ;  /* 0x0000000419107825 */ /* 0x000fcc00078e0210 */
[----:B------:R-:W2:Y:S01]  /*2000*/  LDG.E R17, desc[UR4][R16.64] ;  /* 0x0000000410117981 */ /* 0x000ea2000c1e1900 */
        /* <DEDUP_REMOVED lines=20> */
[----:B------:R-:W2:Y:S02]  /*2150*/  LDG.E R13, desc[UR4][R16.64] ;  /* 0x00000004100d7981 */ /* 0x000ea4000c1e1900 */
[----:B--2---:R-:W-:-:S13]  /*2160*/  ISETP.NE.AND P1, PT, R13, R12, PT ;  /* 0x0000000c0d00720c */ /* 0x004fda0003f25270 */
[----:B------:R-:W-:Y:S05]  /*2170*/  @!P1 BRA `(.L_x_96) ;  /* 0x0000000000809947 */ /* 0x000fea0003800000 */
[----:B------:R-:W-:Y:S01]  /*2180*/  BSSY.RECONVERGENT B2, `(.L_x_97) ;  /* 0x000001e000027945 */ /* 0x000fe20003800200 */
.L_x_98:
[----:B------:R-:W-:-:S04]  /*2190*/  VIADD R17, R13, 0xffffffff ;  /* 0xffffffff0d117836 */ /* 0x000fc80000000000 */
[----:B------:R-:W-:-:S04]  /*21a0*/  IMAD.HI.U32 R27, R23, R17, RZ ;  /* 0x00000011171b7227 */ /* 0x000fc800078e00ff */
[----:B------:R-:W-:-:S04]  /*21b0*/  IMAD.MOV R19, RZ, RZ, -R27 ;  /* 0x000000ffff137224 */ /* 0x000fc800078e0a1b */
[----:B------:R-:W-:-:S05]  /*21c0*/  IMAD R19, R4, R19, R17 ;  /* 0x0000001304137224 */ /* 0x000fca00078e0211 */
[----:B------:R-:W-:-:S13]  /*21d0*/  ISETP.GE.U32.AND P2, PT, R19, R4, PT ;  /* 0x000000041300720c */ /* 0x000fda0003f46070 */
[----:B------:R-:W-:Y:S01]  /*21e0*/  @P2 IADD3 R19, PT, PT, R19, -R4, RZ ;  /* 0x8000000413132210 */ /* 0x000fe20007ffe0ff */
[----:B------:R-:W-:-:S03]  /*21f0*/  @P2 VIADD R27, R27, 0x1 ;  /* 0x000000011b1b2836 */ /* 0x000fc60000000000 */
[----:B------:R-:W-:Y:S01]  /*2200*/  ISETP.GE.U32.AND P1, PT, R19, R4, PT ;  /* 0x000000041300720c */ /* 0x000fe20003f26070 */
[----:B------:R-:W-:Y:S01]  /*2210*/  IMAD R19, R26, R3, RZ ;  /* 0x000000031a137224 */ /* 0x000fe200078e02ff */
[----:B------:R-:W-:-:S04]  /*2220*/  MOV R26, R24 ;  /* 0x00000018001a7202 */ /* 0x000fc80000000f00 */
[----:B------:R-:W-:-:S04]  /*2230*/  IADD3 R18, P2, PT, R19, R2, RZ ;  /* 0x0000000213127210 */ /* 0x000fc80007f5e0ff */
[----:B------:R-:W-:-:S03]  /*2240*/  LEA.HI.X.SX32 R19, R19, R0, 0x1, P2 ;  /* 0x0000000013137211 */ /* 0x000fc600010f0eff */
[----:B------:R-:W-:Y:S02]  /*2250*/  @P1 VIADD R27, R27, 0x1 ;  /* 0x000000011b1b1836 */ /* 0x000fe40000000000 */
[----:B------:R-:W-:-:S03]  /*2260*/  IMAD.WIDE R18, R25, 0x4, R18 ;  /* 0x0000000419127825 */ /* 0x000fc600078e0212 */
[----:B------:R-:W-:Y:S01]  /*2270*/  SEL R24, R22, R27, !P0 ;  /* 0x0000001b16187207 */ /* 0x000fe20004000000 */
[----:B------:R-:W-:Y:S01]  /*2280*/  IMAD.MOV.U32 R25, RZ, RZ, R15 ;  /* 0x000000ffff197224 */ /* 0x000fe200078e000f */
[----:B-----5:R0:W5:Y:S03]  /*2290*/  ATOMG.E.CAS.STRONG.GPU PT, RZ, [R18], R12, R13 ;  /* 0x0000000c12ff73a9 */ /* 0x02016600001ee10d */
[----:B------:R-:W-:Y:S02]  /*22a0*/  IMAD.MOV R16, RZ, RZ, -R24 ;  /* 0x000000ffff107224 */ /* 0x000fe400078e0a18 */
[----:B------:R-:W-:Y:S02]  /*22b0*/  IMAD R27, R24, R3, RZ ;  /* 0x00000003181b7224 */ /* 0x000fe400078e02ff */
[----:B------:R-:W-:-:S03]  /*22c0*/  IMAD R15, R4, R16, R17 ;  /* 0x00000010040f7224 */ /* 0x000fc600078e0211 */
[----:B------:R-:W-:-:S04]  /*22d0*/  IADD3 R16, P1, PT, R27, R2, RZ ;  /* 0x000000021b107210 */ /* 0x000fc80007f3e0ff */
[----:B------:R-:W-:-:S03]  /*22e0*/  LEA.HI.X.SX32 R17, R27, R0, 0x1, P1 ;  /* 0x000000001b117211 */ /* 0x000fc600008f0eff */
[----:B------:R-:W-:-:S06]  /*22f0*/  IMAD.WIDE R16, R15, 0x4, R16 ;  /* 0x000000040f107825 */ /* 0x000fcc00078e0210 */
[----:B------:R-:W2:Y:S01]  /*2300*/  LDG.E R16, desc[UR4][R16.64] ;  /* 0x0000000410107981 */ /* 0x000ea2000c1e1900 */
[-C--:B------:R-:W-:Y:S01]  /*2310*/  MOV R27, R13.reuse ;  /* 0x0000000d001b7202 */ /* 0x080fe20000000f00 */
[----:B0-----:R-:W-:Y:S01]  /*2320*/  IMAD.MOV.U32 R12, RZ, RZ, R13 ;  /* 0x000000ffff0c7224 */ /* 0x001fe200078e000d */
[----:B--2---:R-:W-:Y:S01]  /*2330*/  ISETP.NE.AND P1, PT, R16, R13, PT ;  /* 0x0000000d1000720c */ /* 0x004fe20003f25270 */
[----:B------:R-:W-:-:S12]  /*2340*/  IMAD.MOV.U32 R13, RZ, RZ, R16 ;  /* 0x000000ffff0d7224 */ /* 0x000fd800078e0010 */
[----:B------:R-:W-:Y:S05]  /*2350*/  @P1 BRA `(.L_x_98) ;  /* 0xfffffffc008c1947 */ /* 0x000fea000383ffff */
[----:B------:R-:W-:Y:S05]  /*2360*/  BSYNC.RECONVERGENT B2 ;  /* 0x0000000000027941 */ /* 0x000fea0003800200 */
.L_x_97:
[----:B------:R-:W-:-:S07]  /*2370*/  MOV R12, R27 ;  /* 0x0000001b000c7202 */ /* 0x000fce0000000f00 */
.L_x_96:
[----:B------:R-:W-:Y:S05]  /*2380*/  BSYNC.RECONVERGENT B1 ;  /* 0x0000000000017941 */ /* 0x000fea0003800200 */
.L_x_95:
[----:B------:R-:W-:-:S13]  /*2390*/  ISETP.NE.AND P0, PT, R14, R12, PT ;  /* 0x0000000c0e00720c */ /* 0x000fda0003f05270 */
[----:B------:R-:W-:Y:S05]  /*23a0*/  @!P0 BRA `(.L_x_91) ;  /* 0x0000000800fc8947 */ /* 0x000fea0003800000 */
.L_x_105:
[----:B------:R-:W-:Y:S05]  /*23b0*/  YIELD ;  /* 0x0000000000007946 */ /* 0x000fea0003800000 */
[----:B------:R-:W0:Y:S01]  /*23c0*/  LDCU.128 UR8, c[0x0][0x390] ;  /* 0x00007200ff0877ac */ /* 0x000e220008000c00 */
[CC--:B------:R-:W-:Y:S02]  /*23d0*/  VIMNMX.U32 R16, PT, PT, R14.reuse, R12.reuse, !PT ;  /* 0x0000000c0e107248 */ /* 0x0c0fe40007fe0000 */
[----:B------:R-:W-:Y:S01]  /*23e0*/  VIMNMX.U32 R17, PT, PT, R14, R12, PT ;  /* 0x0000000c0e117248 */ /* 0x000fe20003fe0000 */
[----:B0-----:R-:W-:-:S04]  /*23f0*/  IMAD.U32 R4, RZ, RZ, UR11 ;  /* 0x0000000bff047e24 */ /* 0x001fc8000f8e00ff */
[----:B------:R-:W0:Y:S01]  /*2400*/  I2F.U32.RP R0, R4 ;  /* 0x0000000400007306 */ /* 0x000e220000209000 */
[----:B------:R-:W-:-:S07]  /*2410*/  LOP3.LUT R22, RZ, R4, RZ, 0x33, !PT ;  /* 0x00000004ff167212 */ /* 0x000fce00078e33ff */
[----:B0-----:R-:W0:Y:S02]  /*2420*/  MUFU.RCP R0, R0 ;  /* 0x0000000000007308 */ /* 0x001e240000001000 */
[----:B0-----:R-:W-:Y:S01]  /*2430*/  VIADD R2, R0, 0xffffffe ;  /* 0x0ffffffe00027836 */ /* 0x001fe20000000000 */
[----:B------:R-:W-:-:S05]  /*2440*/  MOV R0, UR9 ;  /* 0x0000000900007c02 */ /* 0x000fca0008000f00 */
[----:B------:R0:W1:Y:S02]  /*2450*/  F2I.FTZ.U32.TRUNC.NTZ R3, R2 ;  /* 0x0000000200037305 */ /* 0x000064000021f000 */
[----:B0-----:R-:W-:Y:S02]  /*2460*/  IMAD.MOV.U32 R2, RZ, RZ, RZ ;  /* 0x000000ffff027224 */ /* 0x001fe400078e00ff */
[----:B-1----:R-:W-:-:S05]  /*2470*/  IMAD R13, R3, R4, RZ ;  /* 0x00000004030d7224 */ /* 0x002fca00078e02ff */
[----:B------:R-:W-:-:S05]  /*2480*/  IADD3 R13, PT, PT, -R13, RZ, RZ ;  /* 0x000000ff0d0d7210 */ /* 0x000fca0007ffe1ff */
[----:B------:R-:W-:-:S04]  /*2490*/  IMAD.HI.U32 R23, R3, R13, R2 ;  /* 0x0000000d03177227 */ /* 0x000fc800078e0002 */
[----:B------:R-:W-:Y:S02]  /*24a0*/  VIADD R13, R16, 0xffffffff ;  /* 0xffffffff100d7836 */ /* 0x000fe40000000000 */
[----:B------:R-:W-:Y:S02]  /*24b0*/  IMAD.U32 R2, RZ, RZ, UR8 ;  /* 0x00000008ff027e24 */ /* 0x000fe4000f8e00ff */
[----:B------:R-:W-:-:S05]  /*24c0*/  IMAD.HI.U32 R15, R23, R13, RZ ;  /* 0x0000000d170f7227 */ /* 0x000fca00078e00ff */
[----:B------:R-:W-:-:S05]  /*24d0*/  IADD3 R3, PT, PT, -R15, RZ, RZ ;  /* 0x000000ff0f037210 */ /* 0x000fca0007ffe1ff */
[----:B------:R-:W-:-:S05]  /*24e0*/  IMAD R3, R4, R3, R13 ;  /* 0x0000000304037224 */ /* 0x000fca00078e020d */
[----:B------:R-:W-:-:S13]  /*24f0*/  ISETP.GE.U32.AND P0, PT, R3, R4, PT ;  /* 0x000000040300720c */ /* 0x000fda0003f06070 */
[----:B------:R-:W-:Y:S02]  /*2500*/  @P0 IMAD.IADD R3, R3, 0x1, -R4 ;  /* 0x0000000103030824 */ /* 0x000fe400078e0a04 */
[----:B------:R-:W-:Y:S01]  /*2510*/  @P0 VIADD R15, R15, 0x1 ;  /* 0x000000010f0f0836 */ /* 0x000fe20000000000 */
[----:B------:R-:W-:Y:S02]  /*2520*/  ISETP.NE.U32.AND P0, PT, R4, RZ, PT ;  /* 0x000000ff0400720c */ /* 0x000fe40003f05070 */
[----:B------:R-:W-:Y:S01]  /*2530*/  ISETP.GE.U32.AND P1, PT, R3, R4, PT ;  /* 0x000000040300720c */ /* 0x000fe20003f26070 */
[----:B------:R-:W-:-:S12]  /*2540*/  IMAD.U32 R3, RZ, RZ, UR10 ;  /* 0x0000000aff037e24 */ /* 0x000fd8000f8e00ff */
        /* <DEDUP_REMOVED lines=8> */
[----:B------:R-:W2:Y:S01]  /*25d0*/  ATOMG.E.CAS.STRONG.GPU PT, R17, [R18], R16, R17 ;  /* 0x00000010121173a9 */ /* 0x000ea200001ee111 */
        /* <DEDUP_REMOVED lines=45> */
[-C--:B------:R-:W-:Y:S02]  /*28b0*/  MOV R14, R19.reuse ;  /* 0x00000013000e7202 */ /* 0x080fe40000000f00 */
[----:B--2---:R-:W-:-:S13]  /*28c0*/  ISETP.NE.AND P1, PT, R16, R19, PT ;  /* 0x000000131000720c */ /* 0x004fda0003f25270 */
[----:B------:R-:W-:Y:S05]  /*28d0*/  @!P1 BRA `(.L_x_100) ;  /* 0x00000000007c9947 */ /* 0x000fea0003800000 */
[----:B------:R-:W-:-:S07]  /*28e0*/  IMAD.MOV.U32 R19, RZ, RZ, R16 ;  /* 0x000000ffff137224 */ /* 0x000fce00078e0010 */
.L_x_101:
[----:B------:R-:W-:Y:S01]  /*28f0*/  IMAD R15, R26, R3, RZ ;  /* 0x000000031a0f7224 */ /* 0x000fe200078e02ff */
[----:B------:R-:W-:Y:S05]  /*2900*/  YIELD ;  /* 0x0000000000007946 */ /* 0x000fea0003800000 */
[----:B------:R-:W-:Y:S01]  /*2910*/  IADD3 R16, P1, PT, R15, R2, RZ ;  /* 0x000000020f107210 */ /* 0x000fe20007f3e0ff */
[----:B------:R-:W-:Y:S02]  /*2920*/  VIADD R27, R19, 0xffffffff ;  /* 0xffffffff131b7836 */ /* 0x000fe40000000000 */
[----:B------:R-:W-:Y:S01]  /*2930*/  IMAD.MOV.U32 R26, RZ, RZ, R24 ;  /* 0x000000ffff1a7224 */ /* 0x000fe200078e0018 */
[----:B------:R-:W-:Y:S01]  /*2940*/  LEA.HI.X.SX32 R17, R15, R0, 0x1, P1 ;  /* 0x000000000f117211 */ /* 0x000fe200008f0eff */
[----:B------:R-:W-:-:S04]  /*2950*/  IMAD.HI.U32 R15, R23, R27, RZ ;  /* 0x0000001b170f7227 */ /* 0x000fc800078e00ff */
[----:B------:R-:W-:Y:S01]  /*2960*/  IMAD.WIDE R16, R29, 0x4, R16 ;  /* 0x000000041d107825 */ /* 0x000fe200078e0210 */
[----:B------:R-:W-:-:S03]  /*2970*/  IADD3 R29, PT, PT, -R15, RZ, RZ ;  /* 0x000000ff0f1d7210 */ /* 0x000fc60007ffe1ff */
[----:B------:R-:W-:Y:S02]  /*2980*/  IMAD.MOV.U32 R18, RZ, RZ, R14 ;  /* 0x000000ffff127224 */ /* 0x000fe400078e000e */
[----:B------:R-:W-:-:S03]  /*2990*/  IMAD R29, R4, R29, R27 ;  /* 0x0000001d041d7224 */ /* 0x000fc600078e021b */
[----:B-----5:R-:W5:Y:S02]  /*29a0*/  ATOMG.E.CAS.STRONG.GPU PT, RZ, [R16], R18, R19 ;  /* 0x0000001210ff73a9 */ /* 0x020f6400001ee113 */
[----:B------:R-:W-:-:S13]  /*29b0*/  ISETP.GE.U32.AND P1, PT, R29, R4, PT ;  /* 0x000000041d00720c */ /* 0x000fda0003f26070 */
[----:B------:R-:W-:Y:S02]  /*29c0*/  @P1 IMAD.IADD R29, R29, 0x1, -R4 ;  /* 0x000000011d1d1824 */ /* 0x000fe400078e0a04 */
[----:B------:R-:W-:-:S03]  /*29d0*/  @P1 VIADD R15, R15, 0x1 ;  /* 0x000000010f0f1836 */ /* 0x000fc60000000000 */
[----:B------:R-:W-:-:S13]  /*29e0*/  ISETP.GE.U32.AND P2, PT, R29, R4, PT ;  /* 0x000000041d00720c */ /* 0x000fda0003f46070 */
[----:B------:R-:W-:-:S04]  /*29f0*/  @P2 IADD3 R15, PT, PT, R15, 0x1, RZ ;  /* 0x000000010f0f2810 */ /* 0x000fc80007ffe0ff */
[----:B------:R-:W-:-:S05]  /*2a00*/  SEL R24, R22, R15, !P0 ;  /* 0x0000000f16187207 */ /* 0x000fca0004000000 */
[C---:B------:R-:W-:Y:S01]  /*2a10*/  IMAD R15, R24.reuse, R3, RZ ;  /* 0x00000003180f7224 */ /* 0x040fe200078e02ff */
[----:B------:R-:W-:-:S04]  /*2a20*/  IADD3 R28, PT, PT, -R24, RZ, RZ ;  /* 0x000000ff181c7210 */ /* 0x000fc80007ffe1ff */
[C---:B------:R-:W-:Y:S01]  /*2a30*/  IADD3 R14, P1, PT, R15.reuse, R2, RZ ;  /* 0x000000020f0e7210 */ /* 0x040fe20007f3e0ff */
[----:B------:R-:W-:Y:S02]  /*2a40*/  IMAD.MOV.U32 R29, RZ, RZ, R25 ;  /* 0x000000ffff1d7224 */ /* 0x000fe400078e0019 */
[----:B------:R-:W-:Y:S01]  /*2a50*/  IMAD R25, R4, R28, R27 ;  /* 0x0000001c04197224 */ /* 0x000fe200078e021b */
[----:B------:R-:W-:-:S03]  /*2a60*/  LEA.HI.X.SX32 R15, R15, R0, 0x1, P1 ;  /* 0x000000000f0f7211 */ /* 0x000fc600008f0eff */
[----:B------:R-:W-:-:S05]  /*2a70*/  IMAD.WIDE R14, R25, 0x4, R14 ;  /* 0x00000004190e7825 */ /* 0x000fca00078e020e */
[----:B------:R0:W2:Y:S02]  /*2a80*/  LDG.E R28, desc[UR4][R14.64] ;  /* 0x000000040e1c7981 */ /* 0x0000a4000c1e1900 */
[----:B0-----:R-:W-:Y:S01]  /*2a90*/  IMAD.MOV.U32 R14, RZ, RZ, R19 ;  /* 0x000000ffff0e7224 */ /* 0x001fe200078e0013 */
[----:B--2---:R-:W-:Y:S02]  /*2aa0*/  ISETP.NE.AND P1, PT, R28, R19, PT ;  /* 0x000000131c00720c */ /* 0x004fe40003f25270 */
[----:B------:R-:W-:-:S11]  /*2ab0*/  MOV R19, R28 ;  /* 0x0000001c00137202 */ /* 0x000fd60000000f00 */
[----:B------:R-:W-:Y:S05]  /*2ac0*/  @P1 BRA `(.L_x_101) ;  /* 0xfffffffc00881947 */ /* 0x000fea000383ffff */
.L_x_100:
[----:B------:R-:W-:Y:S05]  /*2ad0*/  BSYNC B1 ;  /* 0x0000000000017941 */ /* 0x000fea0003800000 */
.L_x_99:
        /* <DEDUP_REMOVED lines=44> */
.L_x_104:
[----:B------:R-:W-:Y:S01]  /*2da0*/  VIADD R17, R13, 0xffffffff ;  /* 0xffffffff0d117836 */ /* 0x000fe20000000000 */
[----:B------:R-:W-:Y:S05]  /*2db0*/  YIELD ;  /* 0x0000000000007946 */ /* 0x000fea0003800000 */
        /* <DEDUP_REMOVED lines=23> */
[-C--:B0-----:R-:W-:Y:S02]  /*2f30*/  MOV R12, R13.reuse ;  /* 0x0000000d000c7202 */ /* 0x081fe40000000f00 */
[----:B--2---:R-:W-:Y:S01]  /*2f40*/  ISETP.NE.AND P1, PT, R16, R13, PT ;  /* 0x0000000d1000720c */ /* 0x004fe20003f25270 */
[----:B------:R-:W-:-:S12]  /*2f50*/  IMAD.MOV.U32 R13, RZ, RZ, R16 ;  /* 0x000000ffff0d7224 */ /* 0x000fd800078e0010 */
[----:B------:R-:W-:Y:S05]  /*2f60*/  @P1 BRA `(.L_x_104) ;  /* 0xfffffffc008c1947 */ /* 0x000fea000383ffff */
.L_x_103:
[----:B------:R-:W-:Y:S05]  /*2f70*/  BSYNC B1 ;  /* 0x0000000000017941 */ /* 0x000fea0003800000 */
.L_x_102:
[----:B------:R-:W-:-:S13]  /*2f80*/  ISETP.NE.AND P0, PT, R14, R12, PT ;  /* 0x0000000c0e00720c */ /* 0x000fda0003f05270 */
[----:B------:R-:W-:Y:S05]  /*2f90*/  @P0 BRA `(.L_x_105) ;  /* 0xfffffff400040947 */ /* 0x000fea000383ffff */
.L_x_91:
[----:B------:R-:W-:Y:S05]  /*2fa0*/  BSYNC B0 ;  /* 0x0000000000007941 */ /* 0x000fea0003800000 */
.L_x_90:
[----:B------:R-:W-:-:S05]  /*2fb0*/  IADD3 R12, P0, PT, R21, R7, RZ ;  /* 0x00000007150c7210 */ /* 0x000fca0007f1e0ff */
[----:B------:R-:W-:-:S05]  /*2fc0*/  IMAD.X R13, R20, 0x1, R5, P0 ;  /* 0x00000001140d7824 */ /* 0x000fca00000e0605 */
[----:B------:R-:W2:Y:S01]  /*2fd0*/  LDG.E.U8 R5, desc[UR4][R12.64] ;  /* 0x000000040c057981 */ /* 0x000ea2000c1e1100 */
[----:B------:R-:W-:Y:S01]  /*2fe0*/  BSSY B0, `(.L_x_106) ;  /* 0x0000163000007945 */ /* 0x000fe20003800000 */
[----:B------:R-:W-:Y:S01]  /*2ff0*/  IMAD.WIDE R14, R21, 0x4, R10 ;  /* 0x00000004150e7825 */ /* 0x000fe200078e020a */
[----:B--2--5:R-:W-:-:S13]  /*3000*/  ISETP.NE.AND P0, PT, R5, R8, PT ;  /* 0x000000080500720c */ /* 0x024fda0003f05270 */
[----:B------:R-:W-:Y:S05]  /*3010*/  @P0 BRA `(.L_x_107) ;  /* 0x00000014007c0947 */ /* 0x000fea0003800000 */
[----:B------:R-:W2:Y:S02]  /*3020*/  LDG.E R18, desc[UR4][R14.64] ;  /* 0x000000040e127981 */ /* 0x000ea4000c1e1900 */
[----:B--2---:R-:W-:-:S04]  /*3030*/  ISETP.NE.AND P0, PT, R18, RZ, PT ;  /* 0x000000ff1200720c */ /* 0x004fc80003f05270 */
[----:B------:R-:W-:-:S13]  /*3040*/  ISETP.EQ.OR P0, PT, R6, RZ, !P0 ;  /* 0x000000ff0600720c */ /* 0x000fda0004702670 */
[----:B------:R-:W-:Y:S05]  /*3050*/  @P0 BRA `(.L_x_107) ;  /* 0x00000014006c0947 */ /* 0x000fea0003800000 */
[----:B------:R-:W0:Y:S01]  /*3060*/  I2F.U32.RP R7, R4 ;  /* 0x0000000400077306 */ /* 0x000e220000209000 */
[----:B------:R-:W-:-:S07]  /*3070*/  IADD3 R19, PT, PT, R6, -0x1, RZ ;  /* 0xffffffff06137810 */ /* 0x000fce0007ffe0ff */
[----:B0-----:R-:W0:Y:S02]  /*3080*/  MUFU.RCP R7, R7 ;  /* 0x0000000700077308 */ /* 0x001e240000001000 */
[----:B0-----:R-:W-:Y:S02]  /*3090*/  IADD3 R10, PT, PT, R7, 0xffffffe, RZ ;  /* 0x0ffffffe070a7810 */ /* 0x001fe40007ffe0ff */
[----:B------:R-:W-:-:S04]  /*30a0*/  LOP3.LUT R7, RZ, R4, RZ, 0x33, !PT ;  /* 0x00000004ff077212 */ /* 0x000fc800078e33ff */
[----:B------:R0:W1:Y:S02]  /*30b0*/  F2I.FTZ.U32.TRUNC.NTZ R11, R10 ;  /* 0x0000000a000b7305 */ /* 0x000064000021f000 */
[----:B0-----:R-:W-:Y:S02]  /*30c0*/  IMAD.MOV.U32 R10, RZ, RZ, RZ ;  /* 0x000000ffff0a7224 */ /* 0x001fe400078e00ff */
[----:B-1----:R-:W-:-:S04]  /*30d0*/  IMAD.MOV R5, RZ, RZ, -R11 ;  /* 0x000000ffff057224 */ /* 0x002fc800078e0a0b */
[----:B------:R-:W-:-:S04]  /*30e0*/  IMAD R5, R5, R4, RZ ;  /* 0x0000000405057224 */ /* 0x000fc800078e02ff */
        /* <DEDUP_REMOVED lines=18> */
[----:B------:R-:W-:Y:S01]  /*3210*/  BSSY.RECONVERGENT B1, `(.L_x_108) ;  /* 0x0000036000017945 */ /* 0x000fe20003800200 */
[----:B------:R-:W-:Y:S01]  /*3220*/  MOV R10, R18 ;  /* 0x00000012000a7202 */ /* 0x000fe20000000f00 */
        /* <DEDUP_REMOVED lines=23> */
[----:B------:R-:W-:-:S07]  /*33a0*/  MOV R11, R19 ;  /* 0x00000013000b7202 */ /* 0x000fce0000000f00 */
.L_x_110:
        /* <DEDUP_REMOVED lines=17> */
[----:B------:R-:W-:Y:S02]  /*34c0*/  IMAD R19, R24, R3, RZ ;  /* 0x0000000318137224 */ /* 0x000fe400078e02ff */
[----:B------:R-:W-:-:S03]  /*34d0*/  IMAD.MOV R26, RZ, RZ, -R24 ;  /* 0x000000ffff1a7224 */ /* 0x000fc600078e0a18 */
[----:B------:R-:W-:Y:S01]  /*34e0*/  IADD3 R18, P1, PT, R19, R2, RZ ;  /* 0x0000000213127210 */ /* 0x000fe20007f3e0ff */
[----:B------:R-:W-:-:S03]  /*34f0*/  IMAD R21, R4, R26, R25 ;  /* 0x0000001a04157224 */ /* 0x000fc600078e0219 */
[----:B------:R-:W-:-:S03]  /*3500*/  LEA.HI.X.SX32 R19, R19, R0, 0x1, P1 ;  /* 0x0000000013137211 */ /* 0x000fc600008f0eff */
[----:B------:R-:W-:-:S06]  /*3510*/  IMAD.WIDE R18, R21, 0x4, R18 ;  /* 0x0000000415127825 */ /* 0x000fcc00078e0212 */
[----:B------:R-:W2:Y:S01]  /*3520*/  LDG.E R18, desc[UR4][R18.64] ;  /* 0x0000000412127981 */ /* 0x000ea2000c1e1900 */
[-C--:B0-----:R-:W-:Y:S02]  /*3530*/  MOV R22, R23.reuse ;  /* 0x0000001700167202 */ /* 0x081fe40000000f00 */
[----:B--2---:R-:W-:Y:S01]  /*3540*/  ISETP.NE.AND P1, PT, R18, R23, PT ;  /* 0x000000171200720c */ /* 0x004fe20003f25270 */
[----:B------:R-:W-:-:S12]  /*3550*/  IMAD.MOV.U32 R23, RZ, RZ, R18 ;  /* 0x000000ffff177224 */ /* 0x000fd800078e0012 */
[----:B------:R-:W-:Y:S05]  /*3560*/  @P1 BRA `(.L_x_110) ;  /* 0xfffffffc00901947 */ /* 0x000fea000383ffff */
.L_x_109:
[----:B------:R-:W-:Y:S05]  /*3570*/  BSYNC.RECONVERGENT B1 ;  /* 0x0000000000017941 */ /* 0x000fea0003800200 */
.L_x_108:
        /* <DEDUP_REMOVED lines=41> */
.L_x_114:
[----:B------:R-:W-:-:S05]  /*3810*/  IADD3 R25, PT, PT, R11, -0x1, RZ ;  /* 0xffffffff0b197810 */ /* 0x000fca0007ffe0ff */
[----:B------:R-:W-:-:S04]  /*3820*/  IMAD.HI.U32 R18, R5, R25, RZ ;  /* 0x0000001905127227 */ /* 0x000fc800078e00ff */
[----:B------:R-:W-:-:S04]  /*3830*/  IMAD.MOV R17, RZ, RZ, -R18 ;  /* 0x000000ffff117224 */ /* 0x000fc800078e0a12 */
[----:B------:R-:W-:-:S05]  /*3840*/  IMAD R17, R4, R17, R25 ;  /* 0x0000001104117224 */ /* 0x000fca00078e0219 */
[----:B------:R-:W-:-:S13]  /*3850*/  ISETP.GE.U32.AND P1, PT, R17, R4, PT ;  /* 0x000000041100720c */ /* 0x000fda0003f26070 */
[----:B------:R-:W-:Y:S01]  /*3860*/  @P1 IADD3 R17, PT, PT, R17, -R4, RZ ;  /* 0x8000000411111210 */ /* 0x000fe20007ffe0ff */
[----:B------:R-:W-:-:S03]  /*3870*/  @P1 VIADD R18, R18, 0x1 ;  /* 0x0000000112121836 */ /* 0x000fc60000000000 */
[----:B------:R-:W-:Y:S01]  /*3880*/  ISETP.GE.U32.AND P2, PT, R17, R4, PT ;  /* 0x000000041100720c */ /* 0x000fe20003f46070 */
[----:B------:R-:W-:Y:S02]  /*3890*/  IMAD R17, R20, R3, RZ ;  /* 0x0000000314117224 */ /* 0x000fe400078e02ff */
[----:B------:R-:W-:-:S03]  /*38a0*/  IMAD.MOV.U32 R20, RZ, RZ, R24 ;  /* 0x000000ffff147224 */ /* 0x000fc600078e0018 */
[----:B------:R-:W-:-:S04]  /*38b0*/  IADD3 R16, P1, PT, R17, R2, RZ ;  /* 0x0000000211107210 */ /* 0x000fc80007f3e0ff */
[----:B------:R-:W-:-:S03]  /*38c0*/  LEA.HI.X.SX32 R17, R17, R0, 0x1, P1 ;  /* 0x0000000011117211 */ /* 0x000fc600008f0eff */
[----:B------:R-:W-:Y:S01]  /*38d0*/  @P2 IADD3 R18, PT, PT, R18, 0x1, RZ ;  /* 0x0000000112122810 */ /* 0x000fe20007ffe0ff */
[----:B------:R-:W-:-:S03]  /*38e0*/  IMAD.WIDE R16, R21, 0x4, R16 ;  /* 0x0000000415107825 */ /* 0x000fc600078e0210 */
[----:B------:R-:W-:Y:S01]  /*38f0*/  SEL R24, R7, R18, !P0 ;  /* 0x0000001207187207 */ /* 0x000fe20004000000 */
[----:B------:R-:W-:Y:S01]  /*3900*/  IMAD.MOV.U32 R21, RZ, RZ, R23 ;  /* 0x000000ffff157224 */ /* 0x000fe200078e0017 */
[----:B-----5:R0:W5:Y:S02]  /*3910*/  ATOMG.E.CAS.STRONG.GPU PT, RZ, [R16], R10, R11 ;  /* 0x0000000a10ff73a9 */ /* 0x02016400001ee10b */
[C---:B------:R-:W-:Y:S01]  /*3920*/  IADD3 R26, PT, PT, -R24.reuse, RZ, RZ ;  /* 0x000000ff181a7210 */ /* 0x040fe20007ffe1ff */
[----:B------:R-:W-:-:S04]  /*3930*/  IMAD R19, R24, R3, RZ ;  /* 0x0000000318137224 */ /* 0x000fc800078e02ff */
[----:B------:R-:W-:Y:S01]  /*3940*/  IMAD R23, R4, R26, R25 ;  /* 0x0000001a04177224 */ /* 0x000fe200078e0219 */
[----:B------:R-:W-:-:S04]  /*3950*/  IADD3 R18, P1, PT, R19, R2, RZ ;  /* 0x0000000213127210 */ /* 0x000fc80007f3e0ff */
[----:B------:R-:W-:-:S03]  /*3960*/  LEA.HI.X.SX32 R19, R19, R0, 0x1, P1 ;  /* 0x0000000013137211 */ /* 0x000fc600008f0eff */
[----:B------:R-:W-:-:S06]  /*3970*/  IMAD.WIDE R18, R23, 0x4, R18 ;  /* 0x0000000417127825 */ /* 0x000fcc00078e0212 */
[----:B------:R-:W2:Y:S01]  /*3980*/  LDG.E R18, desc[UR4][R18.64] ;  /* 0x0000000412127981 */ /* 0x000ea2000c1e1900 */
[-C--:B------:R-:W-:Y:S01]  /*3990*/  MOV R25, R11.reuse ;  /* 0x0000000b00197202 */ /* 0x080fe20000000f00 */
[----:B0-----:R-:W-:Y:S01]  /*39a0*/  IMAD.MOV.U32 R10, RZ, RZ, R11 ;  /* 0x000000ffff0a7224 */ /* 0x001fe200078e000b */
[----:B--2---:R-:W-:Y:S02]  /*39b0*/  ISETP.NE.AND P1, PT, R18, R11, PT ;  /* 0x0000000b1200720c */ /* 0x004fe40003f25270 */
[----:B------:R-:W-:-:S11]  /*39c0*/  MOV R11, R18 ;  /* 0x00000012000b7202 */ /* 0x000fd60000000f00 */
[----:B------:R-:W-:Y:S05]  /*39d0*/  @P1 BRA `(.L_x_114) ;  /* 0xfffffffc008c1947 */ /* 0x000fea000383ffff */
[----:B------:R-:W-:Y:S05]  /*39e0*/  BSYNC.RECONVERGENT B2 ;  /* 0x0000000000027941 */ /* 0x000fea0003800200 */
.L_x_113:
[----:B------:R-:W-:-:S07]  /*39f0*/  IMAD.MOV.U32 R10, RZ, RZ, R25 ;  /* 0x000000ffff0a7224 */ /* 0x000fce00078e0019 */
.L_x_112:
[----:B------:R-:W-:Y:S05]  /*3a00*/  BSYNC.RECONVERGENT B1 ;  /* 0x0000000000017941 */ /* 0x000fea0003800200 */
.L_x_111:
[----:B------:R-:W-:-:S13]  /*3a10*/  ISETP.NE.AND P0, PT, R22, R10, PT ;  /* 0x0000000a1600720c */ /* 0x000fda0003f05270 */
[----:B------:R-:W-:Y:S05]  /*3a20*/  @!P0 BRA `(.L_x_107) ;  /* 0x0000000800f88947 */ /* 0x000fea0003800000 */
.L_x_121:
[----:B------:R-:W-:Y:S05]  /*3a30*/  YIELD ;  /* 0x0000000000007946 */ /* 0x000fea0003800000 */
[----:B------:R-:W0:Y:S01]  /*3a40*/  LDCU.128 UR8, c[0x0][0x390] ;  /* 0x00007200ff0877ac */ /* 0x000e220008000c00 */
[----:B------:R-:W-:-:S04]  /*3a50*/  VIMNMX.U32 R16, PT, PT, R22, R10, !PT ;  /* 0x0000000a16107248 */ /* 0x000fc80007fe0000 */
[----:B------:R-:W-:Y:S02]  /*3a60*/  IADD3 R11, PT, PT, R16, -0x1, RZ ;  /* 0xffffffff100b7810 */ /* 0x000fe40007ffe0ff */
[----:B0-----:R-:W-:-:S04]  /*3a70*/  MOV R4, UR11 ;  /* 0x0000000b00047c02 */ /* 0x001fc80008000f00 */
[----:B------:R-:W0:Y:S08]  /*3a80*/  I2F.U32.RP R7, R4 ;  /* 0x0000000400077306 */ /* 0x000e300000209000 */
[----:B0-----:R-:W0:Y:S02]  /*3a90*/  MUFU.RCP R7, R7 ;  /* 0x0000000700077308 */ /* 0x001e240000001000 */
[----:B0-----:R-:W-:Y:S01]  /*3aa0*/  VIADD R2, R7, 0xffffffe ;  /* 0x0ffffffe07027836 */ /* 0x001fe20000000000 */
[----:B------:R-:W-:-:S05]  /*3ab0*/  LOP3.LUT R7, RZ, R4, RZ, 0x33, !PT ;  /* 0x00000004ff077212 */ /* 0x000fca00078e33ff */
[----:B------:R0:W1:Y:S02]  /*3ac0*/  F2I.FTZ.U32.TRUNC.NTZ R3, R2 ;  /* 0x0000000200037305 */ /* 0x000064000021f000 */
[----:B0-----:R-:W-:Y:S02]  /*3ad0*/  IMAD.MOV.U32 R2, RZ, RZ, RZ ;  /* 0x000000ffff027224 */ /* 0x001fe400078e00ff */
[----:B-1----:R-:W-:-:S05]  /*3ae0*/  IMAD R0, R3, R4, RZ ;  /* 0x0000000403007224 */ /* 0x002fca00078e02ff */
[----:B------:R-:W-:-:S05]  /*3af0*/  IADD3 R5, PT, PT, -R0, RZ, RZ ;  /* 0x000000ff00057210 */ /* 0x000fca0007ffe1ff */
[----:B------:R-:W-:Y:S01]  /*3b00*/  IMAD.HI.U32 R5, R3, R5, R2 ;  /* 0x0000000503057227 */ /* 0x000fe200078e0002 */
[----:B------:R-:W-:-:S05]  /*3b10*/  MOV R2, UR8 ;  /* 0x0000000800027c02 */ /* 0x000fca0008000f00 */
[----:B------:R-:W-:-:S04]  /*3b20*/  IMAD.HI.U32 R0, R5, R11, RZ ;  /* 0x0000000b05007227 */ /* 0x000fc800078e00ff */
[----:B------:R-:W-:-:S04]  /*3b30*/  IMAD.MOV R3, RZ, RZ, -R0 ;  /* 0x000000ffff037224 */ /* 0x000fc800078e0a00 */
[----:B------:R-:W-:-:S05]  /*3b40*/  IMAD R3, R4, R3, R11 ;  /* 0x0000000304037224 */ /* 0x000fca00078e020b */
[----:B------:R-:W-:-:S13]  /*3b50*/  ISETP.GE.U32.AND P0, PT, R3, R4, PT ;  /* 0x000000040300720c */ /* 0x000fda0003f06070 */
[-C--:B------:R-:W-:Y:S01]  /*3b60*/  @P0 IADD3 R3, PT, PT, R3, -R4.reuse, RZ ;  /* 0x8000000403030210 */ /* 0x080fe20007ffe0ff */
[----:B------:R-:W-:Y:S01]  /*3b70*/  @P0 VIADD R0, R0, 0x1 ;  /* 0x0000000100000836 */ /* 0x000fe20000000000 */
[----:B------:R-:W-:Y:S02]  /*3b80*/  ISETP.NE.U32.AND P0, PT, R4, RZ, PT ;  /* 0x000000ff0400720c */ /* 0x000fe40003f05070 */
[----:B------:R-:W-:Y:S01]  /*3b90*/  ISETP.GE.U32.AND P1, PT, R3, R4, PT ;  /* 0x000000040300720c */ /* 0x000fe20003f26070 */
[----:B------:R-:W-:-:S12]  /*3ba0*/  IMAD.U32 R3, RZ, RZ, UR10 ;  /* 0x0000000aff037e24 */ /* 0x000fd8000f8e00ff */
[----:B------:R-:W-:-:S04]  /*3bb0*/  @P1 IADD3 R0, PT, PT, R0, 0x1, RZ ;  /* 0x0000000100001810 */ /* 0x000fc80007ffe0ff */
[----:B------:R-:W-:Y:S01]  /*3bc0*/  SEL R20, R7, R0, !P0 ;  /* 0x0000000007147207 */ /* 0x000fe20004000000 */
[----:B------:R-:W-:-:S04]  /*3bd0*/  IMAD.U32 R0, RZ, RZ, UR9 ;  /* 0x00000009ff007e24 */ /* 0x000fc8000f8e00ff */
[C---:B------:R-:W-:Y:S01]  /*3be0*/  IMAD R17, R20.reuse, R3, RZ ;  /* 0x0000000314117224 */ /* 0x040fe200078e02ff */
[----:B------:R-:W-:-:S04]  /*3bf0*/  IADD3 R20, PT, PT, -R20, RZ, RZ ;  /* 0x000000ff14147210 */ /* 0x000fc80007ffe1ff */
[----:B------:R-:W-:Y:S01]  /*3c00*/  IADD3 R18, P1, PT, R17, R2, RZ ;  /* 0x0000000211127210 */ /* 0x000fe20007f3e0ff */
[----:B------:R-:W-:-:S03]  /*3c10*/  IMAD R11, R4, R20, R11 ;  /* 0x00000014040b7224 */ /* 0x000fc600078e020b */
[----:B------:R-:W-:Y:S02]  /*3c20*/  LEA.HI.X.SX32 R19, R17, R0, 0x1, P1 ;  /* 0x0000000011137211 */ /* 0x000fe400008f0eff */
[----:B------:R-:W-:Y:S01]  /*3c30*/  VIMNMX.U32 R17, PT, PT, R22, R10, PT ;  /* 0x0000000a16117248 */ /* 0x000fe20003fe0000 */
        /* <DEDUP_REMOVED lines=15> */
[----:B------:R-:W-:Y:S01]  /*3d30*/  @P1 IADD3 R17, PT, PT, R17, -R4, RZ ;  /* 0x8000000411111210 */ /* 0x000fe20007ffe0ff */
        /* <DEDUP_REMOVED lines=34> */
.L_x_117:
[----:B------:R-:W-:Y:S01]  /*3f60*/  IADD3 R27, PT, PT, R21, -0x1, RZ ;  /* 0xffffffff151b7810 */ /* 0x000fe20007ffe0ff */
        /* <DEDUP_REMOVED lines=15> */
[----:B------:R-:W-:-:S03]  /*4060*/  IMAD.MOV.U32 R23, RZ, RZ, R25 ;  /* 0x000000ffff177224 */ /* 0x000fc600078e0019 */
[C---:B------:R-:W-:Y:S01]  /*4070*/  IADD3 R20, PT, PT, -R26.reuse, RZ, RZ ;  /* 0x000000ff1a147210 */ /* 0x040fe20007ffe1ff */
[----:B------:R-:W-:-:S04]  /*4080*/  IMAD R19, R26, R3, RZ ;  /* 0x000000031a137224 */ /* 0x000fc800078e02ff */
[----:B------:R-:W-:Y:S01]  /*4090*/  IMAD R25, R4, R20, R27 ;  /* 0x0000001404197224 */ /* 0x000fe200078e021b */
[C---:B------:R-:W-:Y:S02]  /*40a0*/  IADD3 R18, P1, PT, R19.reuse, R2, RZ ;  /* 0x0000000213127210 */ /* 0x040fe40007f3e0ff */
[----:B------:R-:W-:Y:S02]  /*40b0*/  MOV R20, R22 ;  /* 0x0000001600147202 */ /* 0x000fe40000000f00 */
[----:B------:R-:W-:-:S03]  /*40c0*/  LEA.HI.X.SX32 R19, R19, R0, 0x1, P1 ;  /* 0x0000000013137211 */ /* 0x000fc600008f0eff */
[----:B-----5:R0:W5:Y:S01]  /*40d0*/  ATOMG.E.CAS.STRONG.GPU PT, RZ, [R16], R20, R21 ;  /* 0x0000001410ff73a9 */ /* 0x02016200001ee115 */
[----:B------:R-:W-:-:S06]  /*40e0*/  IMAD.WIDE R18, R25, 0x4, R18 ;  /* 0x0000000419127825 */ /* 0x000fcc00078e0212 */
[----:B------:R-:W2:Y:S01]  /*40f0*/  LDG.E R18, desc[UR4][R18.64] ;  /* 0x0000000412127981 */ /* 0x000ea2000c1e1900 */
[----:B------:R-:W-:Y:S01]  /*4100*/  IMAD.MOV.U32 R22, RZ, RZ, R21 ;  /* 0x000000ffff167224 */ /* 0x000fe200078e0015 */
[----:B--2---:R-:W-:Y:S02]  /*4110*/  ISETP.NE.AND P1, PT, R18, R21, PT ;  /* 0x000000151200720c */ /* 0x004fe40003f25270 */
[----:B0-----:R-:W-:-:S11]  /*4120*/  MOV R21, R18 ;  /* 0x0000001200157202 */ /* 0x001fd60000000f00 */
[----:B------:R-:W-:Y:S05]  /*4130*/  @P1 BRA `(.L_x_117) ;  /* 0xfffffffc00881947 */ /* 0x000fea000383ffff */
.L_x_116:
[----:B------:R-:W-:Y:S05]  /*4140*/  BSYNC B1 ;  /* 0x0000000000017941 */ /* 0x000fea0003800000 */
.L_x_115:
        /* <DEDUP_REMOVED lines=44> */
.L_x_120:
        /* <DEDUP_REMOVED lines=29> */
.L_x_119:
[----:B------:R-:W-:Y:S05]  /*45e0*/  BSYNC B1 ;  /* 0x0000000000017941 */ /* 0x000fea0003800000 */
.L_x_118:
[----:B------:R-:W-:-:S13]  /*45f0*/  ISETP.NE.AND P0, PT, R22, R10, PT ;  /* 0x0000000a1600720c */ /* 0x000fda0003f05270 */
[----:B------:R-:W-:Y:S05]  /*4600*/  @P0 BRA `(.L_x_121) ;  /* 0xfffffff400080947 */ /* 0x000fea000383ffff */
.L_x_107:
[----:B------:R-:W-:Y:S05]  /*4610*/  BSYNC B0 ;  /* 0x0000000000007941 */ /* 0x000fea0003800000 */
.L_x_106:
[----:B------:R-:W-:-:S13]  /*4620*/  ISETP.GE.AND P0, PT, R9, R4, PT ;  /* 0x000000040900720c */ /* 0x000fda0003f06270 */
[----:B------:R-:W-:Y:S05]  /*4630*/  @P0 EXIT ;  /* 0x000000000000094d */ /* 0x000fea0003800000 */
[----:B------:R-:W2:Y:S02]  /*4640*/  LDG.E.U8 R13, desc[UR4][R12.64+0x1] ;  /* 0x000001040c0d7981 */ /* 0x000ea4000c1e1100 */
[----:B--2---:R-:W-:-:S13]  /*4650*/  ISETP.NE.AND P0, PT, R13, R8, PT ;  /* 0x000000080d00720c */ /* 0x004fda0003f05270 */
[----:B------:R-:W-:Y:S05]  /*4660*/  @P0 EXIT ;  /* 0x000000000000094d */ /* 0x000fea0003800000 */
[----:B------:R-:W2:Y:S02]  /*4670*/  LDG.E R7, desc[UR4][R14.64+0x4] ;  /* 0x000004040e077981 */ /* 0x000ea4000c1e1900 */
[----:B--2---:R-:W-:-:S04]  /*4680*/  ISETP.NE.AND P0, PT, R7, RZ, PT ;  /* 0x000000ff0700720c */ /* 0x004fc80003f05270 */
[----:B------:R-:W-:-:S13]  /*4690*/  ISETP.EQ.OR P0, PT, R6, RZ, !P0 ;  /* 0x000000ff0600720c */ /* 0x000fda0004702670 */
[----:B------:R-:W-:Y:S05]  /*46a0*/  @P0 EXIT ;  /* 0x000000000000094d */ /* 0x000fea0003800000 */
[----:B------:R-:W0:Y:S01]  /*46b0*/  I2F.U32.RP R5, R4 ;  /* 0x0000000400057306 */ /* 0x000e220000209000 */
[----:B------:R-:W-:-:S07]  /*46c0*/  VIADD R15, R6, 0xffffffff ;  /* 0xffffffff060f7836 */ /* 0x000fce0000000000 */
[----:B0-----:R-:W0:Y:S02]  /*46d0*/  MUFU.RCP R5, R5 ;  /* 0x0000000500057308 */ /* 0x001e240000001000 */
[----:B0-----:R-:W-:-:S06]  /*46e0*/  IADD3 R8, PT, PT, R5, 0xffffffe, RZ ;  /* 0x0ffffffe05087810 */ /* 0x001fcc0007ffe0ff */
[----:B------:R0:W1:Y:S02]  /*46f0*/  F2I.FTZ.U32.TRUNC.NTZ R9, R8 ;  /* 0x0000000800097305 */ /* 0x000064000021f000 */
[----:B0-----:R-:W-:Y:S02]  /*4700*/  HFMA2 R8, -RZ, RZ, 0, 0 ;  /* 0x00000000ff087431 */ /* 0x001fe400000001ff */
[----:B-1----:R-:W-:-:S04]  /*4710*/  IMAD.MOV R11, RZ, RZ, -R9 ;  /* 0x000000ffff0b7224 */ /* 0x002fc800078e0a09 */
[----:B------:R-:W-:-:S04]  /*4720*/  IMAD R11, R11, R4, RZ ;  /* 0x000000040b0b7224 */ /* 0x000fc800078e02ff */
        /* <DEDUP_REMOVED lines=43> */
.L_x_124:
        /* <DEDUP_REMOVED lines=16> */
[----:B-----5:R0:W5:Y:S03]  /*4ae0*/  ATOMG.E.CAS.STRONG.GPU PT, RZ, [R12], R6, R7 ;  /* 0x000000060cff73a9 */ /* 0x02016600001ee107 */
[----:B------:R-:W-:-:S02]  /*4af0*/  IMAD R21, R16, R3, RZ ;  /* 0x0000000310157224 */ /* 0x000fc400078e02ff */
[----:B------:R-:W-:-:S03]  /*4b00*/  IMAD.MOV R18, RZ, RZ, -R16 ;  /* 0x000000ffff127224 */ /* 0x000fc600078e0a10 */
[----:B------:R-:W-:Y:S01]  /*4b10*/  IADD3 R10, P1, PT, R21, R2, RZ ;  /* 0x00000002150a7210 */ /* 0x000fe20007f3e0ff */
[----:B------:R-:W-:-:S03]  /*4b20*/  IMAD R17, R4, R18, R19 ;  /* 0x0000001204117224 */ /* 0x000fc600078e0213 */
[----:B------:R-:W-:-:S03]  /*4b30*/  LEA.HI.X.SX32 R11, R21, R0, 0x1, P1 ;  /* 0x00000000150b7211 */ /* 0x000fc600008f0eff */
[----:B------:R-:W-:-:S06]  /*4b40*/  IMAD.WIDE R10, R17, 0x4, R10 ;  /* 0x00000004110a7825 */ /* 0x000fcc00078e020a */
[----:B------:R-:W2:Y:S01]  /*4b50*/  LDG.E R10, desc[UR4][R10.64] ;  /* 0x000000040a0a7981 */ /* 0x000ea2000c1e1900 */
[----:B0-----:R-:W-:Y:S01]  /*4b60*/  IMAD.MOV.U32 R6, RZ, RZ, R7 ;  /* 0x000000ffff067224 */ /* 0x001fe200078e0007 */
[----:B--2---:R-:W-:Y:S02]  /*4b70*/  ISETP.NE.AND P1, PT, R10, R7, PT ;  /* 0x000000070a00720c */ /* 0x004fe40003f25270 */
[----:B------:R-:W-:-:S11]  /*4b80*/  MOV R7, R10 ;  /* 0x0000000a00077202 */ /* 0x000fd60000000f00 */
[----:B------:R-:W-:Y:S05]  /*4b90*/  @P1 BRA `(.L_x_124) ;  /* 0xfffffffc00901947 */ /* 0x000fea000383ffff */
.L_x_123:
[----:B------:R-:W-:Y:S05]  /*4ba0*/  BSYNC.RECONVERGENT B0 ;  /* 0x0000000000007941 */ /* 0x000fea0003800200 */
.L_x_122:
        /* <DEDUP_REMOVED lines=40> */
[----:B------:R-:W-:Y:S01]  /*4e30*/  BSSY.RECONVERGENT B1, `(.L_x_127) ;  /* 0x000001f000017945 */ /* 0x000fe20003800200 */
[----:B------:R-:W-:-:S07]  /*4e40*/  MOV R8, R14 ;  /* 0x0000000e00087202 */ /* 0x000fce0000000f00 */
.L_x_128:
        /* <DEDUP_REMOVED lines=24> */
[----:B------:R-:W-:Y:S01]  /*4fd0*/  IMAD.MOV.U32 R18, RZ, RZ, R11 ;  /* 0x000000ffff127224 */ /* 0x000fe200078e000b */
[-C--:B0-----:R-:W-:Y:S02]  /*4fe0*/  MOV R10, R11.reuse ;  /* 0x0000000b000a7202 */ /* 0x081fe40000000f00 */
[----:B--2---:R-:W-:Y:S01]  /*4ff0*/  ISETP.NE.AND P1, PT, R12, R11, PT ;  /* 0x0000000b0c00720c */ /* 0x004fe20003f25270 */
[----:B------:R-:W-:-:S12]  /*5000*/  IMAD.MOV.U32 R11, RZ, RZ, R12 ;  /* 0x000000ffff0b7224 */ /* 0x000fd800078e000c */
[----:B------:R-:W-:Y:S05]  /*5010*/  @P1 BRA `(.L_x_128) ;  /* 0xfffffffc008c1947 */ /* 0x000fea000383ffff */
[----:B------:R-:W-:Y:S05]  /*5020*/  BSYNC.RECONVERGENT B1 ;  /* 0x0000000000017941 */ /* 0x000fea0003800200 */
.L_x_127:
[----:B------:R-:W-:-:S07]  /*5030*/  MOV R8, R18 ;  /* 0x0000001200087202 */ /* 0x000fce0000000f00 */
.L_x_126:
[----:B------:R-:W-:Y:S05]  /*5040*/  BSYNC.RECONVERGENT B0 ;  /* 0x0000000000007941 */ /* 0x000fea0003800200 */
.L_x_125:
[----:B------:R-:W-:-:S13]  /*5050*/  ISETP.NE.AND P0, PT, R6, R8, PT ;  /* 0x000000080600720c */ /* 0x000fda0003f05270 */
[----:B------:R-:W-:Y:S05]  /*5060*/  @!P0 EXIT ;  /* 0x000000000000894d */ /* 0x000fea0003800000 */
.L_x_135:
[----:B------:R-:W0:Y:S02]  /*5070*/  LDC.64 R2, c[0x0][0x398] ;  /* 0x0000e600ff027b82 */ /* 0x000e240000000a00 */
[----:B0-----:R-:W0:Y:S08]  /*5080*/  I2F.U32.RP R0, R3 ;  /* 0x0000000300007306 */ /* 0x001e300000209000 */
[----:B0-----:R-:W0:Y:S02]  /*5090*/  MUFU.RCP R0, R0 ;  /* 0x0000000000007308 */ /* 0x001e240000001000 */
[----:B0-----:R-:W-:-:S06]  /*50a0*/  VIADD R4, R0, 0xffffffe ;  /* 0x0ffffffe00047836 */ /* 0x001fcc0000000000 */
[----:B------:R0:W1:Y:S02]  /*50b0*/  F2I.FTZ.U32.TRUNC.NTZ R5, R4 ;  /* 0x0000000400057305 */ /* 0x000064000021f000 */
[----:B0-----:R-:W-:Y:S01]  /*50c0*/  IMAD.MOV.U32 R4, RZ, RZ, RZ ;  /* 0x000000ffff047224 */ /* 0x001fe200078e00ff */
[----:B-1----:R-:W-:-:S05]  /*50d0*/  IADD3 R10, PT, PT, RZ, -R5, RZ ;  /* 0x80000005ff0a7210 */ /* 0x002fca0007ffe0ff */
[----:B------:R-:W-:Y:S01]  /*50e0*/  IMAD R7, R10, R3, RZ ;  /* 0x000000030a077224 */ /* 0x000fe200078e02ff */
[----:B------:R-:W-:-:S03]  /*50f0*/  VIMNMX.U32 R10, PT, PT, R8, R6, !PT ;  /* 0x00000006080a7248 */ /* 0x000fc60007fe0000 */
[----:B------:R-:W-:Y:S01]  /*5100*/  IMAD.HI.U32 R7, R5, R7, R4 ;  /* 0x0000000705077227 */ /* 0x000fe200078e0004 */
[----:B------:R-:W-:Y:S01]  /*5110*/  IADD3 R14, PT, PT, R10, -0x1, RZ ;  /* 0xffffffff0a0e7810 */ /* 0x000fe20007ffe0ff */
[----:B------:R-:W0:Y:S04]  /*5120*/  LDC.64 R4, c[0x0][0x390] ;  /* 0x0000e400ff047b82 */ /* 0x000e280000000a00 */
        /* <DEDUP_REMOVED lines=13> */
[----:B0-----:R-:W-:Y:S01]  /*5200*/  IADD3 R12, P1, PT, R11, R4, RZ ;  /* 0x000000040b0c7210 */ /* 0x001fe20007f3e0ff */
[----:B------:R-:W-:-:S03]  /*5210*/  IMAD R9, R3, R9, R14 ;  /* 0x0000000903097224 */ /* 0x000fc600078e020e */
[----:B------:R-:W-:Y:S02]  /*5220*/  LEA.HI.X.SX32 R13, R11, R5, 0x1, P1 ;  /* 0x000000050b0d7211 */ /* 0x000fe400008f0eff */
[----:B------:R-:W-:Y:S01]  /*5230*/  VIMNMX.U32 R11, PT, PT, R8, R6, PT ;  /* 0x00000006080b7248 */ /* 0x000fe20003fe0000 */
[----:B------:R-:W-:-:S05]  /*5240*/  IMAD.WIDE R12, R9, 0x4, R12 ;  /* 0x00000004090c7825 */ /* 0x000fca00078e020c */
[----:B------:R-:W2:Y:S02]  /*5250*/  ATOMG.E.CAS.STRONG.GPU PT, R11, [R12], R10, R11 ;  /* 0x0000000a0c0b73a9 */ /* 0x000ea400001ee10b */
[----:B--2---:R-:W-:-:S13]  /*5260*/  ISETP.NE.AND P1, PT, R11, R10, PT ;  /* 0x0000000a0b00720c */ /* 0x004fda0003f25270 */
[----:B------:R-:W-:Y:S05]  /*5270*/  @!P1 EXIT ;  /* 0x000000000000994d */ /* 0x000fea0003800000 */
[----:B------:R-:W-:Y:S01]  /*5280*/  ISETP.NE.AND P1, PT, R6, RZ, PT ;  /* 0x000000ff0600720c */ /* 0x000fe20003f25270 */
[----:B------:R-:W-:Y:S01]  /*5290*/  BSSY.RECONVERGENT B0, `(.L_x_129) ;  /* 0x000004a000007945 */ /* 0x000fe20003800200 */
[----:B------:R-:W-:Y:S01]  /*52a0*/  MOV R13, R6 ;  /* 0x00000006000d7202 */ /* 0x000fe20000000f00 */
[----:B------:R-:W-:Y:S02]  /*52b0*/  HFMA2 R6, -RZ, RZ, 0, 0 ;  /* 0x00000000ff067431 */ /* 0x000fe400000001ff */
[----:B------:R-:W-:-:S08]  /*52c0*/  IMAD.MOV.U32 R9, RZ, RZ, R8 ;  /* 0x000000ffff097224 */ /* 0x000fd000078e0008 */
        /* <DEDUP_REMOVED lines=41> */
.L_x_131:
        /* <DEDUP_REMOVED lines=15> */
[----:B------:R-:W-:-:S05]  /*5650*/  SEL R21, R0, R11, !P0 ;  /* 0x0000000b00157207 */ /* 0x000fca0004000000 */
[----:B------:R-:W-:Y:S02]  /*5660*/  IMAD R11, R21, R2, RZ ;  /* 0x00000002150b7224 */ /* 0x000fe400078e02ff */
[----:B------:R-:W-:-:S03]  /*5670*/  IMAD.MOV R16, RZ, RZ, -R21 ;  /* 0x000000ffff107224 */ /* 0x000fc600078e0a15 */
[----:B------:R-:W-:Y:S01]  /*5680*/  IADD3 R10, P1, PT, R11, R4, RZ ;  /* 0x000000040b0a7210 */ /* 0x000fe20007f3e0ff */
[----:B------:R-:W-:Y:S02]  /*5690*/  IMAD R23, R3, R16, R12 ;  /* 0x0000001003177224 */ /* 0x000fe400078e020c */
[----:B------:R-:W-:Y:S01]  /*56a0*/  IMAD.MOV.U32 R12, RZ, RZ, R6 ;  /* 0x000000ffff0c7224 */ /* 0x000fe200078e0006 */
[----:B------:R-:W-:-:S04]  /*56b0*/  LEA.HI.X.SX32 R11, R11, R5, 0x1, P1 ;  /* 0x000000050b0b7211 */ /* 0x000fc800008f0eff */
[----:B-----5:R0:W5:Y:S01]  /*56c0*/  ATOMG.E.CAS.STRONG.GPU PT, RZ, [R14], R12, R13 ;  /* 0x0000000c0eff73a9 */ /* 0x02016200001ee10d */
[----:B------:R-:W-:-:S06]  /*56d0*/  IMAD.WIDE R10, R23, 0x4, R10 ;  /* 0x00000004170a7825 */ /* 0x000fcc00078e020a */
[----:B------:R-:W2:Y:S01]  /*56e0*/  LDG.E R10, desc[UR4][R10.64] ;  /* 0x000000040a0a7981 */ /* 0x000ea2000c1e1900 */
[-C--:B------:R-:W-:Y:S02]  /*56f0*/  MOV R6, R13.reuse ;  /* 0x0000000d00067202 */ /* 0x080fe40000000f00 */
[----:B--2---:R-:W-:Y:S01]  /*5700*/  ISETP.NE.AND P1, PT, R10, R13, PT ;  /* 0x0000000d0a00720c */ /* 0x004fe20003f25270 */
[----:B0-----:R-:W-:-:S12]  /*5710*/  IMAD.MOV.U32 R13, RZ, RZ, R10 ;  /* 0x000000ffff0d7224 */ /* 0x001fd800078e000a */
[----:B------:R-:W-:Y:S05]  /*5720*/  @P1 BRA `(.L_x_131) ;  /* 0xfffffffc008c1947 */ /* 0x000fea000383ffff */
.L_x_130:
[----:B------:R-:W-:Y:S05]  /*5730*/  BSYNC.RECONVERGENT B0 ;  /* 0x0000000000007941 */ /* 0x000fea0003800200 */
.L_x_129:
[----:B------:R-:W-:Y:S01]  /*5740*/  ISETP.NE.AND P1, PT, R8, RZ, PT ;  /* 0x000000ff0800720c */ /* 0x000fe20003f25270 */
[----:B------:R-:W-:Y:S01]  /*5750*/  BSSY.RECONVERGENT B0, `(.L_x_132) ;  /* 0x0000047000007945 */ /* 0x000fe20003800200 */
        /* <DEDUP_REMOVED lines=42> */
.L_x_134:
        /* <DEDUP_REMOVED lines=8> */
[----:B------:R-:W-:-:S04]  /*5a80*/  @P1 IADD3 R15, PT, PT, R15, 0x1, RZ ;  /* 0x000000010f0f1810 */ /* 0x000fc80007ffe0ff */
[----:B------:R-:W-:Y:S02]  /*5a90*/  ISETP.GE.U32.AND P2, PT, R10, R3, PT ;  /* 0x000000030a00720c */ /* 0x000fe40003f46070 */
[----:B------:R-:W-:-:S04]  /*5aa0*/  IADD3 R10, P1, PT, R11, R4, RZ ;  /* 0x000000040b0a7210 */ /* 0x000fc80007f3e0ff */
[----:B------:R-:W-:-:S03]  /*5ab0*/  LEA.HI.X.SX32 R11, R11, R5, 0x1, P1 ;  /* 0x000000050b0b7211 */ /* 0x000fc600008f0eff */
[----:B------:R-:W-:Y:S01]  /*5ac0*/  IMAD.WIDE R10, R17, 0x4, R10 ;  /* 0x00000004110a7825 */ /* 0x000fe200078e020a */
[----:B------:R-:W-:-:S03]  /*5ad0*/  MOV R17, R21 ;  /* 0x0000001500117202 */ /* 0x000fc60000000f00 */
[----:B------:R-:W-:Y:S01]  /*5ae0*/  @P2 VIADD R15, R15, 0x1 ;  /* 0x000000010f0f2836 */ /* 0x000fe20000000000 */
[----:B-----5:R0:W5:Y:S04]  /*5af0*/  ATOMG.E.CAS.STRONG.GPU PT, RZ, [R10], R8, R9 ;  /* 0x000000080aff73a9 */ /* 0x02016800001ee109 */
        /* <DEDUP_REMOVED lines=12> */
.L_x_133:
[----:B------:R-:W-:Y:S05]  /*5bc0*/  BSYNC.RECONVERGENT B0 ;  /* 0x0000000000007941 */ /* 0x000fea0003800200 */
.L_x_132:
[----:B------:R-:W-:-:S13]  /*5bd0*/  ISETP.NE.AND P0, PT, R6, R8, PT ;  /* 0x000000080600720c */ /* 0x000fda0003f05270 */
[----:B------:R-:W-:Y:S05]  /*5be0*/  @P0 BRA `(.L_x_135) ;  /* 0xfffffff400200947 */ /* 0x000fea000383ffff */
[----:B------:R-:W-:Y:S05]  /*5bf0*/  EXIT ;  /* 0x000000000000794d */ /* 0x000fea0003800000 */
.L_x_136:
        /* <DEDUP_REMOVED lines=16> */
.L_x_175:


//--------------------- .text._Z21localMerge4Way_kernelPKhiPjiii --------------------------
	.section	.text._Z21localMerge4Way_kernelPKhiPjiii,"ax",@progbits
	.align	128
        .global         _Z21localMerge4Way_kernelPKhiPjiii
        .type           _Z21localMerge4Way_kernelPKhiPjiii,@function
        .size           _Z21localMerge4Way_kernelPKhiPjiii,(.L_x_176 - _Z21localMerge4Way_kernelPKhiPjiii)
        .other          _Z21localMerge4Way_kernelPKhiPjiii,@"STO_CUDA_ENTRY STV_DEFAULT"
_Z21localMerge4Way_kernelPKhiPjiii:
.text._Z21localMerge4Way_kernelPKhiPjiii:
        /* <DEDUP_REMOVED lines=17> */
[----:B------:R-:W1:Y:S01]  /*0110*/  LDCU.64 UR10, c[0x0][0x390] ;  /* 0x00007200ff0a77ac */ /* 0x000e620008000a00 */
[----:B------:R-:W2:Y:S01]  /*0120*/  LDCU UR6, c[0x0][0x388] ;  /* 0x00007100ff0677ac */ /* 0x000ea20008000800 */
[----:B------:R-:W3:Y:S01]  /*0130*/  LDCU.64 UR8, c[0x0][0x380] ;  /* 0x00007000ff0877ac */ /* 0x000ee20008000a00 */
[----:B0-----:R-:W-:Y:S01]  /*0140*/  IMAD.U32 R3, RZ, RZ, UR4 ;  /* 0x00000004ff037e24 */ /* 0x001fe2000f8e00ff */
[----:B------:R-:W0:Y:S03]  /*0150*/  LDCU.64 UR4, c[0x0][0x358] ;  /* 0x00006b00ff0477ac */ /* 0x000e260008000a00 */
[----:B------:R-:W-:Y:S01]  /*0160*/  IMAD R5, R22, R3, RZ ;  /* 0x0000000316057224 */ /* 0x000fe200078e02ff */
[----:B-1----:R-:W-:Y:S01]  /*0170*/  MOV R2, UR10 ;  /* 0x0000000a00027c02 */ /* 0x002fe20008000f00 */
[----:B------:R-:W-:-:S02]  /*0180*/  IMAD.U32 R0, RZ, RZ, UR11 ;  /* 0x0000000bff007e24 */ /* 0x000fc4000f8e00ff */
[----:B--2---:R-:W-:Y:S01]  /*0190*/  IMAD R7, R22, UR6, RZ ;  /* 0x0000000616077c24 */ /* 0x004fe2000f8e02ff */
[----:B------:R-:W-:-:S04]  /*01a0*/  IADD3 R12, P2, PT, R5, R2, RZ ;  /* 0x00000002050c7210 */ /* 0x000fc80007f5e0ff */
[----:B------:R-:W-:Y:S02]  /*01b0*/  LEA.HI.X.SX32 R13, R5, R0, 0x1, P2 ;  /* 0x00000000050d7211 */ /* 0x000fe400010f0eff */
[----:B------:R-:W-:Y:S02]  /*01c0*/  SHF.R.S32.HI R11, RZ, 0x1f, R7 ;  /* 0x0000001fff0b7819 */ /* 0x000fe40000011407 */
[----:B---3--:R-:W-:Y:S01]  /*01d0*/  IADD3 R10, P0, P1, R7, UR8, R9 ;  /* 0x00000008070a7c10 */ /* 0x008fe2000f91e009 */
[----:B------:R-:W-:-:S03]  /*01e0*/  IMAD.WIDE R14, R9, 0x4, R12 ;  /* 0x00000004090e7825 */ /* 0x000fc600078e020c */
[----:B------:R-:W-:Y:S02]  /*01f0*/  IADD3.X R11, PT, PT, R11, UR9, R6, P0, P1 ;  /* 0x000000090b0b7c10 */ /* 0x000fe400087e2406 */
[----:B0-----:R0:W5:Y:S04]  /*0200*/  LDG.E R8, desc[UR4][R14.64] ;  /* 0x000000040e087981 */ /* 0x001168000c1e1900 */
[----:B------:R0:W5:Y:S01]  /*0210*/  LDG.E.U8 R5, desc[UR4][R10.64] ;  /* 0x000000040a057981 */ /* 0x000162000c1e1100 */
[----:B------:R-:W-:-:S05]  /*0220*/  VIADD R17, R9, 0x1 ;  /* 0x0000000109117836 */ /* 0x000fca0000000000 */
[----:B------:R-:W-:Y:S01]  /*0230*/  ISETP.GE.AND P0, PT, R17, R4, PT ;  /* 0x000000041100720c */ /* 0x000fe20003f06270 */
[----:B------:R-:W-:-:S12]  /*0240*/  BSSY B0, `(.L_x_137) ;  /* 0x0000165000007945 */ /* 0x000fd80003800000 */
        /* <DEDUP_REMOVED lines=9> */
[----:B------:R-:W-:Y:S01]  /*02e0*/  IMAD.MOV.U32 R18, RZ, RZ, RZ ;  /* 0x000000ffff127224 */ /* 0x000fe200078e00ff */
[----:B------:R-:W-:-:S06]  /*02f0*/  IADD3 R17, PT, PT, R8, -0x1, RZ ;  /* 0xffffffff08117810 */ /* 0x000fcc0007ffe0ff */
[----:B0-----:R-:W0:Y:S02]  /*0300*/  MUFU.RCP R10, R10 ;  /* 0x0000000a000a7308 */ /* 0x001e240000001000 */
[----:B0-----:R-:W-:-:S06]  /*0310*/  IADD3 R19, PT, PT, R10, 0xffffffe, RZ ;  /* 0x0ffffffe0a137810 */ /* 0x001fcc0007ffe0ff */
[----:B------:R-:W0:Y:S02]  /*0320*/  F2I.FTZ.U32.TRUNC.NTZ R19, R19 ;  /* 0x0000001300137305 */ /* 0x000e24000021f000 */
[----:B0-----:R-:W-:-:S04]  /*0330*/  IMAD.MOV R11, RZ, RZ, -R19 ;  /* 0x000000ffff0b7224 */ /* 0x001fc800078e0a13 */
[----:B------:R-:W-:-:S04]  /*0340*/  IMAD R11, R11, R4, RZ ;  /* 0x000000040b0b7224 */ /* 0x000fc800078e02ff */
[----:B------:R-:W-:Y:S01]  /*0350*/  IMAD.HI.U32 R18, R19, R11, R18 ;  /* 0x0000000b13127227 */ /* 0x000fe200078e0012 */
[----:B------:R-:W-:-:S05]  /*0360*/  LOP3.LUT R19, RZ, R4, RZ, 0x33, !PT ;  /* 0x00000004ff137212 */ /* 0x000fca00078e33ff */
        /* <DEDUP_REMOVED lines=43> */
.L_x_141:
        /* <DEDUP_REMOVED lines=28> */
.L_x_140:
[----:B------:R-:W-:Y:S05]  /*07e0*/  BSYNC.RECONVERGENT B1 ;  /* 0x0000000000017941 */ /* 0x000fea0003800200 */
.L_x_139:
        /* <DEDUP_REMOVED lines=41> */
.L_x_145:
[----:B------:R-:W-:-:S05]  /*0a80*/  IADD3 R25, PT, PT, R11, -0x1, RZ ;  /* 0xffffffff0b197810 */ /* 0x000fca0007ffe0ff */
        /* <DEDUP_REMOVED lines=9> */
[----:B------:R-:W-:-:S04]  /*0b20*/  IADD3 R16, P1, PT, R15, R2, RZ ;  /* 0x000000020f107210 */ /* 0x000fc80007f3e0ff */
[----:B------:R-:W-:-:S03]  /*0b30*/  LEA.HI.X.SX32 R17, R15, R0, 0x1, P1 ;  /* 0x000000000f117211 */ /* 0x000fc600008f0eff */
[----:B------:R-:W-:Y:S02]  /*0b40*/  @P2 VIADD R14, R14, 0x1 ;  /* 0x000000010e0e2836 */ /* 0x000fe40000000000 */
        /* <DEDUP_REMOVED lines=17> */
.L_x_144:
[----:B------:R-:W-:-:S07]  /*0c60*/  IMAD.MOV.U32 R10, RZ, RZ, R25 ;  /* 0x000000ffff0a7224 */ /* 0x000fce00078e0019 */
.L_x_143:
[----:B------:R-:W-:Y:S05]  /*0c70*/  BSYNC.RECONVERGENT B1 ;  /* 0x0000000000017941 */ /* 0x000fea0003800200 */
.L_x_142:
[----:B------:R-:W-:-:S13]  /*0c80*/  ISETP.NE.AND P0, PT, R20, R10, PT ;  /* 0x0000000a1400720c */ /* 0x000fda0003f05270 */
[----:B------:R-:W-:Y:S05]  /*0c90*/  @!P0 BRA `(.L_x_138) ;  /* 0x0000000800fc8947 */ /* 0x000fea0003800000 */
.L_x_152:
[----:B------:R-:W-:Y:S05]  /*0ca0*/  YIELD ;  /* 0x0000000000007946 */ /* 0x000fea0003800000 */
[----:B------:R-:W0:Y:S01]  /*0cb0*/  LDCU.128 UR8, c[0x0][0x390] ;  /* 0x00007200ff0877ac */ /* 0x000e220008000c00 */
[----:B------:R-:W-:-:S05]  /*0cc0*/  VIMNMX.U32 R14, PT, PT, R20, R10, !PT ;  /* 0x0000000a140e7248 */ /* 0x000fca0007fe0000 */
[----:B------:R-:W-:Y:S01]  /*0cd0*/  VIADD R11, R14, 0xffffffff ;  /* 0xffffffff0e0b7836 */ /* 0x000fe20000000000 */
[----:B0-----:R-:W-:-:S04]  /*0ce0*/  MOV R4, UR11 ;  /* 0x0000000b00047c02 */ /* 0x001fc80008000f00 */
[----:B------:R-:W0:Y:S01]  /*0cf0*/  I2F.U32.RP R15, R4 ;  /* 0x00000004000f7306 */ /* 0x000e220000209000 */
[----:B------:R-:W-:-:S07]  /*0d00*/  LOP3.LUT R21, RZ, R4, RZ, 0x33, !PT ;  /* 0x00000004ff157212 */ /* 0x000fce00078e33ff */
[----:B0-----:R-:W0:Y:S02]  /*0d10*/  MUFU.RCP R15, R15 ;  /* 0x0000000f000f7308 */ /* 0x001e240000001000 */
[----:B0-----:R-:W-:-:S06]  /*0d20*/  VIADD R2, R15, 0xffffffe ;  /* 0x0ffffffe0f027836 */ /* 0x001fcc0000000000 */
[----:B------:R0:W1:Y:S02]  /*0d30*/  F2I.FTZ.U32.TRUNC.NTZ R3, R2 ;  /* 0x0000000200037305 */ /* 0x000064000021f000 */
[----:B0-----:R-:W-:Y:S02]  /*0d40*/  HFMA2 R2, -RZ, RZ, 0, 0 ;  /* 0x00000000ff027431 */ /* 0x001fe400000001ff */
[----:B-1----:R-:W-:-:S04]  /*0d50*/  IMAD R0, R3, R4, RZ ;  /* 0x0000000403007224 */ /* 0x002fc800078e02ff */
[----:B------:R-:W-:-:S04]  /*0d60*/  IMAD.MOV R23, RZ, RZ, -R0 ;  /* 0x000000ffff177224 */ /* 0x000fc800078e0a00 */
[----:B------:R-:W-:-:S04]  /*0d70*/  IMAD.HI.U32 R23, R3, R23, R2 ;  /* 0x0000001703177227 */ /* 0x000fc800078e0002 */
[----:B------:R-:W-:Y:S02]  /*0d80*/  IMAD.U32 R2, RZ, RZ, UR8 ;  /* 0x00000008ff027e24 */ /* 0x000fe4000f8e00ff */
[----:B------:R-:W-:-:S04]  /*0d90*/  IMAD.HI.U32 R0, R23, R11, RZ ;  /* 0x0000000b17007227 */ /* 0x000fc800078e00ff */
[----:B------:R-:W-:-:S04]  /*0da0*/  IMAD.MOV R3, RZ, RZ, -R0 ;  /* 0x000000ffff037224 */ /* 0x000fc800078e0a00 */
[----:B------:R-:W-:-:S05]  /*0db0*/  IMAD R3, R4, R3, R11 ;  /* 0x0000000304037224 */ /* 0x000fca00078e020b */
[----:B------:R-:W-:-:S13]  /*0dc0*/  ISETP.GE.U32.AND P0, PT, R3, R4, PT ;  /* 0x000000040300720c */ /* 0x000fda0003f06070 */
[-C--:B------:R-:W-:Y:S01]  /*0dd0*/  @P0 IADD3 R3, PT, PT, R3, -R4.reuse, RZ ;  /* 0x8000000403030210 */ /* 0x080fe20007ffe0ff */
[----:B------:R-:W-:Y:S01]  /*0de0*/  @P0 VIADD R0, R0, 0x1 ;  /* 0x0000000100000836 */ /* 0x000fe20000000000 */
[----:B------:R-:W-:Y:S02]  /*0df0*/  ISETP.NE.U32.AND P0, PT, R4, RZ, PT ;  /* 0x000000ff0400720c */ /* 0x000fe40003f05070 */
[----:B------:R-:W-:Y:S02]  /*0e00*/  ISETP.GE.U32.AND P1, PT, R3, R4, PT ;  /* 0x000000040300720c */ /* 0x000fe40003f26070 */
[----:B------:R-:W-:-:S11]  /*0e10*/  MOV R3, UR10 ;  /* 0x0000000a00037c02 */ /* 0x000fd60008000f00 */
[----:B------:R-:W-:-:S05]  /*0e20*/  @P1 VIADD R0, R0, 0x1 ;  /* 0x0000000100001836 */ /* 0x000fca0000000000 */
        /* <DEDUP_REMOVED lines=58> */
.L_x_148:
[----:B------:R-:W-:Y:S01]  /*11d0*/  IADD3 R17, PT, PT, R19, -0x1, RZ ;  /* 0xffffffff13117810 */ /* 0x000fe20007ffe0ff */
[----:B------:R-:W-:Y:S01]  /*11e0*/  IMAD.MOV.U32 R18, RZ, RZ, R20 ;  /* 0x000000ffff127224 */ /* 0x000fe200078e0014 */
        /* <DEDUP_REMOVED lines=24> */
[-C--:B------:R-:W-:Y:S02]  /*1370*/  MOV R20, R19.reuse ;  /* 0x0000001300147202 */ /* 0x080fe40000000f00 */
[----:B--2---:R-:W-:Y:S01]  /*1380*/  ISETP.NE.AND P1, PT, R16, R19, PT ;  /* 0x000000131000720c */ /* 0x004fe20003f25270 */
[----:B0-----:R-:W-:-:S12]  /*1390*/  IMAD.MOV.U32 R19, RZ, RZ, R16 ;  /* 0x000000ffff137224 */ /* 0x001fd800078e0010 */
[----:B------:R-:W-:Y:S05]  /*13a0*/  @P1 BRA `(.L_x_148) ;  /* 0xfffffffc00881947 */ /* 0x000fea000383ffff */
.L_x_147:
[----:B------:R-:W-:Y:S05]  /*13b0*/  BSYNC B1 ;  /* 0x0000000000017941 */ /* 0x000fea0003800000 */
.L_x_146:
        /* <DEDUP_REMOVED lines=44> */
[----:B------:R-:W-:-:S07]  /*1680*/  IMAD.MOV.U32 R19, RZ, RZ, R17 ;  /* 0x000000ffff137224 */ /* 0x000fce00078e0011 */
.L_x_151:
        /* <DEDUP_REMOVED lines=25> */
[----:B0-----:R-:W-:Y:S01]  /*1820*/  IMAD.MOV.U32 R10, RZ, RZ, R11 ;  /* 0x000000ffff0a7224 */ /* 0x001fe200078e000b */
[----:B--2---:R-:W-:Y:S02]  /*1830*/  ISETP.NE.AND P1, PT, R14, R11, PT ;  /* 0x0000000b0e00720c */ /* 0x004fe40003f25270 */
[----:B------:R-:W-:-:S11]  /*1840*/  MOV R11, R14 ;  /* 0x0000000e000b7202 */ /* 0x000fd60000000f00 */
[----:B------:R-:W-:Y:S05]  /*1850*/  @P1 BRA `(.L_x_151) ;  /* 0xfffffffc008c1947 */ /* 0x000fea000383ffff */
.L_x_150:
[----:B------:R-:W-:Y:S05]  /*1860*/  BSYNC B1 ;  /* 0x0000000000017941 */ /* 0x000fea0003800000 */
.L_x_149:
[----:B------:R-:W-:-:S13]  /*1870*/  ISETP.NE.AND P0, PT, R20, R10, PT ;  /* 0x0000000a1400720c */ /* 0x000fda0003f05270 */
[----:B------:R-:W-:Y:S05]  /*1880*/  @P0 BRA `(.L_x_152) ;  /* 0xfffffff400040947 */ /* 0x000fea000383ffff */
.L_x_138:
[----:B------:R-:W-:Y:S05]  /*1890*/  BSYNC B0 ;  /* 0x0000000000007941 */ /* 0x000fea0003800000 */
.L_x_137:
[----:B------:R-:W0:Y:S01]  /*18a0*/  LDCU UR6, c[0x0][0x3a0] ;  /* 0x00007400ff0677ac */ /* 0x000e220008000800 */
[----:B------:R-:W-:-:S05]  /*18b0*/  VIADD R22, R22, 0x1 ;  /* 0x0000000116167836 */ /* 0x000fca0000000000 */
[----:B0-----:R-:W-:-:S13]  /*18c0*/  ISETP.GE.AND P0, PT, R22, UR6, PT ;  /* 0x0000000616007c0c */ /* 0x001fda000bf06270 */
[----:B------:R-:W-:Y:S05]  /*18d0*/  @P0 EXIT ;  /* 0x000000000000094d */ /* 0x000fea0003800000 */
[----:B------:R-:W0:Y:S01]  /*18e0*/  LDCU UR6, c[0x0][0x388] ;  /* 0x00007100ff0677ac */ /* 0x000e220008000800 */
[----:B------:R-:W1:Y:S01]  /*18f0*/  LDCU.64 UR8, c[0x0][0x380] ;  /* 0x00007000ff0877ac */ /* 0x000e620008000a00 */
[----:B0-----:R-:W-:-:S05]  /*1900*/  VIADD R10, R7, UR6 ;  /* 0x00000006070a7c36 */ /* 0x001fca0008000000 */
[----:B------:R-:W-:Y:S02]  /*1910*/  SHF.R.S32.HI R7, RZ, 0x1f, R10 ;  /* 0x0000001fff077819 */ /* 0x000fe4000001140a */
[----:B-1----:R-:W-:-:S04]  /*1920*/  IADD3 R10, P0, P1, R10, UR8, R9 ;  /* 0x000000080a0a7c10 */ /* 0x002fc8000f91e009 */
[----:B------:R-:W-:-:S05]  /*1930*/  IADD3.X R11, PT, PT, R7, UR9, R6, P0, P1 ;  /* 0x00000009070b7c10 */ /* 0x000fca00087e2406 */
[----:B------:R-:W2:Y:S02]  /*1940*/  LDG.E.U8 R10, desc[UR4][R10.64] ;  /* 0x000000040a0a7981 */ /* 0x000ea4000c1e1100 */
[----:B--2--5:R-:W-:-:S13]  /*1950*/  ISETP.NE.AND P0, PT, R10, R5, PT ;  /* 0x000000050a00720c */ /* 0x024fda0003f05270 */
[----:B------:R-:W-:Y:S05]  /*1960*/  @P0 EXIT ;  /* 0x000000000000094d */ /* 0x000fea0003800000 */
[----:B------:R-:W-:-:S04]  /*1970*/  IADD3 R10, P0, PT, R12, R3, RZ ;  /* 0x000000030c0a7210 */ /* 0x000fc80007f1e0ff */
[----:B------:R-:W-:Y:S02]  /*1980*/  LEA.HI.X.SX32 R12, R3, R13, 0x1, P0 ;  /* 0x0000000d030c7211 */ /* 0x000fe400000f0eff */
[----:B------:R-:W-:-:S04]  /*1990*/  LEA R10, P0, R9, R10, 0x2 ;  /* 0x0000000a090a7211 */ /* 0x000fc800078010ff */
[----:B------:R-:W-:-:S05]  /*19a0*/  LEA.HI.X R11, R9, R12, R6, 0x2, P0 ;  /* 0x0000000c090b7211 */ /* 0x000fca00000f1406 */
[----:B------:R-:W2:Y:S02]  /*19b0*/  LDG.E R9, desc[UR4][R10.64] ;  /* 0x000000040a097981 */ /* 0x000ea4000c1e1900 */
[----:B--2---:R-:W-:-:S04]  /*19c0*/  ISETP.NE.AND P0, PT, R9, RZ, PT ;  /* 0x000000ff0900720c */ /* 0x004fc80003f05270 */
[----:B------:R-:W-:-:S13]  /*19d0*/  ISETP.EQ.OR P0, PT, R8, RZ, !P0 ;  /* 0x000000ff0800720c */ /* 0x000fda0004702670 */
[----:B------:R-:W-:Y:S05]  /*19e0*/  @P0 EXIT ;  /* 0x000000000000094d */ /* 0x000fea0003800000 */
[----:B------:R-:W0:Y:S01]  /*19f0*/  I2F.U32.RP R5, R4 ;  /* 0x0000000400057306 */ /* 0x000e220000209000 */
[----:B------:R-:W-:-:S07]  /*1a00*/  IADD3 R15, PT, PT, R8, -0x1, RZ ;  /* 0xffffffff080f7810 */ /* 0x000fce0007ffe0ff */
[----:B0-----:R-:W0:Y:S02]  /*1a10*/  MUFU.RCP R5, R5 ;  /* 0x0000000500057308 */ /* 0x001e240000001000 */
[----:B0-----:R-:W-:-:S06]  /*1a20*/  IADD3 R6, PT, PT, R5, 0xffffffe, RZ ;  /* 0x0ffffffe05067810 */ /* 0x001fcc0007ffe0ff */
        /* <DEDUP_REMOVED lines=24> */
[----:B------:R-:W-:Y:S02]  /*1bb0*/  MOV R6, R9 ;  /* 0x0000000900067202 */ /* 0x000fe40000000f00 */
        /* <DEDUP_REMOVED lines=22> */
.L_x_155:
        /* <DEDUP_REMOVED lines=25> */
[----:B--2---:R-:W-:Y:S01]  /*1eb0*/  ISETP.NE.AND P1, PT, R10, R9, PT ;  /* 0x000000090a00720c */ /* 0x004fe20003f25270 */
[----:B------:R-:W-:-:S12]  /*1ec0*/  IMAD.MOV.U32 R9, RZ, RZ, R10 ;  /* 0x000000ffff097224 */ /* 0x000fd800078e000a */
[----:B------:R-:W-:Y:S05]  /*1ed0*/  @P1 BRA `(.L_x_155) ;  /* 0xfffffffc00901947 */ /* 0x000fea000383ffff */
.L_x_154:
[----:B------:R-:W-:Y:S05]  /*1ee0*/  BSYNC.RECONVERGENT B0 ;  /* 0x0000000000007941 */ /* 0x000fea0003800200 */
.L_x_153:
        /* <DEDUP_REMOVED lines=42> */
.L_x_159:
        /* <DEDUP_REMOVED lines=30> */
.L_x_158:
[----:B------:R-:W-:-:S07]  /*2370*/  MOV R6, R18 ;  /* 0x0000001200067202 */ /* 0x000fce0000000f00 */
.L_x_157:
[----:B------:R-:W-:Y:S05]  /*2380*/  BSYNC.RECONVERGENT B0 ;  /* 0x0000000000007941 */ /* 0x000fea0003800200 */
.L_x_156:
[----:B------:R-:W-:-:S13]  /*2390*/  ISETP.NE.AND P0, PT, R8, R6, PT ;  /* 0x000000060800720c */ /* 0x000fda0003f05270 */
[----:B------:R-:W-:Y:S05]  /*23a0*/  @!P0 EXIT ;  /* 0x000000000000894d */ /* 0x000fea0003800000 */
.L_x_166:
        /* <DEDUP_REMOVED lines=79> */
.L_x_162:
        /* <DEDUP_REMOVED lines=29> */
.L_x_161:
[----:B------:R-:W-:Y:S05]  /*2a70*/  BSYNC.RECONVERGENT B0 ;  /* 0x0000000000007941 */ /* 0x000fea0003800200 */
.L_x_160:
        /* <DEDUP_REMOVED lines=44> */
.L_x_165:
        /* <DEDUP_REMOVED lines=28> */
.L_x_164:
[----:B------:R-:W-:Y:S05]  /*2f00*/  BSYNC.RECONVERGENT B0 ;  /* 0x0000000000007941 */ /* 0x000fea0003800200 */
.L_x_163:
[----:B------:R-:W-:-:S13]  /*2f10*/  ISETP.NE.AND P0, PT, R8, R6, PT ;  /* 0x000000060800720c */ /* 0x000fda0003f05270 */
[----:B------:R-:W-:Y:S05]  /*2f20*/  @P0 BRA `(.L_x_166) ;  /* 0xfffffff400200947 */ /* 0x000fea000383ffff */
[----:B------:R-:W-:Y:S05]  /*2f30*/  EXIT ;  /* 0x000000000000794d */ /* 0x000fea0003800000 */
.L_x_167:
        /* <DEDUP_REMOVED lines=12> */
.L_x_176:


//--------------------- .text._Z17initLabels_kernelPKhiPjiii --------------------------
	.section	.text._Z17initLabels_kernelPKhiPjiii,"ax",@progbits
	.align	128
        .global         _Z17initLabels_kernelPKhiPjiii
        .type           _Z17initLabels_kernelPKhiPjiii,@function
        .size           _Z17initLabels_kernelPKhiPjiii,(.L_x_177 - _Z17initLabels_kernelPKhiPjiii)
        .other          _Z17initLabels_kernelPKhiPjiii,@"STO_CUDA_ENTRY STV_DEFAULT"
_Z17initLabels_kernelPKhiPjiii:
.text._Z17initLabels_kernelPKhiPjiii:
        /* <DEDUP_REMOVED lines=16> */
[C---:B0-----:R-:W-:Y:S01]  /*0100*/  IMAD R3, R0.reuse, UR4, RZ ;  /* 0x0000000400037c24 */ /* 0x041fe2000f8e02ff */
[----:B------:R-:W0:Y:S01]  /*0110*/  LDCU.64 UR4, c[0x0][0x358] ;  /* 0x00006b00ff0477ac */ /* 0x000e220008000a00 */
[----:B------:R-:W-:-:S03]  /*0120*/  IMAD R0, R0, UR7, R5 ;  /* 0x0000000700007c24 */ /* 0x000fc6000f8e0205 */
[C---:B-1----:R-:W-:Y:S02]  /*0130*/  IADD3 R2, P0, PT, R3.reuse, UR8, RZ ;  /* 0x0000000803027c10 */ /* 0x042fe4000ff1e0ff */
[----:B------:R-:W-:Y:S02]  /*0140*/  IADD3 R7, PT, PT, R0, 0x1, RZ ;  /* 0x0000000100077810 */ /* 0x000fe40007ffe0ff */
[----:B------:R-:W-:-:S03]  /*0150*/  LEA.HI.X.SX32 R3, R3, UR9, 0x1, P0 ;  /* 0x0000000903037c11 */ /* 0x000fc600080f0eff */
[----:B------:R-:W-:-:S05]  /*0160*/  IMAD.WIDE R2, R5, 0x4, R2 ;  /* 0x0000000405027825 */ /* 0x000fca00078e0202 */
[----:B0-----:R-:W-:Y:S01]  /*0170*/  STG.E desc[UR4][R2.64], R7 ;  /* 0x0000000702007986 */ /* 0x001fe2000c101904 */
[----:B------:R-:W-:Y:S05]  /*0180*/  EXIT ;  /* 0x000000000000794d */ /* 0x000fea0003800000 */
.L_x_168:
        /* <DEDUP_REMOVED lines=15> */
.L_x_177:


//--------------------- .nv.shared.reserved.0     --------------------------
	.section	.nv.shared.reserved.0,"aw",@nobits
	.weak		__nv_reservedSMEM_offset_0_alias
	.size		__nv_reservedSMEM_offset_0_alias, 0, 64
	.other		__nv_reservedSMEM_offset_0_alias,@"STO_CUDA_RESERVED_SHARED STV_DEFAULT"
__nv_reservedSMEM_offset_0_alias:
	.zero		0
	.zero		64


//--------------------- .nv.constant0._Z27batchConvertTo0Based_kernelP19NppiImageDescriptoriii --------------------------
	.section	.nv.constant0._Z27batchConvertTo0Based_kernelP19NppiImageDescriptoriii,"a",@progbits
	.sectionflags	@""
	.align	4
.nv.constant0._Z27batchConvertTo0Based_kernelP19NppiImageDescriptoriii:
	.zero		916


//--------------------- .nv.constant0._Z27batchPathCompression_kernelP19NppiImageDescriptoriii --------------------------
	.section	.nv.constant0._Z27batchPathCompression_kernelP19NppiImageDescriptoriii,"a",@progbits
	.sectionflags	@""
	.align	4
.nv.constant0._Z27batchPathCompression_kernelP19NppiImageDescriptoriii:
	.zero		916


//--------------------- .nv.constant0._Z26batchLocalMerge8Way_kernelPK19NppiImageDescriptorPS_iii --------------------------
	.section	.nv.constant0._Z26batchLocalMerge8Way_kernelPK19NppiImageDescriptorPS_iii,"a",@progbits
	.sectionflags	@""
	.align	4
.nv.constant0._Z26batchLocalMerge8Way_kernelPK19NppiImageDescriptorPS_iii:
	.zero		924


//--------------------- .nv.constant0._Z22batchInitLabels_kernelPK19NppiImageDescriptorPS_iii --------------------------
	.section	.nv.constant0._Z22batchInitLabels_kernelPK19NppiImageDescriptorPS_iii,"a",@progbits
	.sectionflags	@""
	.align	4
.nv.constant0._Z22batchInitLabels_kernelPK19NppiImageDescriptorPS_iii:
	.zero		924


//--------------------- .nv.constant0._Z22convertTo0Based_kernelPjiii --------------------------
	.section	.nv.constant0._Z22convertTo0Based_kernelPjiii,"a",@progbits
	.sectionflags	@""
	.align	4
.nv.constant0._Z22convertTo0Based_kernelPjiii:
	.zero		916


//--------------------- .nv.constant0._Z22pathCompression_kernelPjiii --------------------------
	.section	.nv.constant0._Z22pathCompression_kernelPjiii,"a",@progbits
	.sectionflags	@""
	.align	4
.nv.constant0._Z22pathCompression_kernelPjiii:
	.zero		916


//--------------------- .nv.constant0._Z21localMerge8Way_kernelPKhiPjiii --------------------------
	.section	.nv.constant0._Z21localMerge8Way_kernelPKhiPjiii,"a",@progbits
	.sectionflags	@""
	.align	4
.nv.constant0._Z21localMerge8Way_kernelPKhiPjiii:
	.zero		932


//--------------------- .nv.constant0._Z21localMerge4Way_kernelPKhiPjiii --------------------------
	.section	.nv.constant0._Z21localMerge4Way_kernelPKhiPjiii,"a",@progbits
	.sectionflags	@""
	.align	4
.nv.constant0._Z21localMerge4Way_kernelPKhiPjiii:
	.zero		932


//--------------------- .nv.constant0._Z17initLabels_kernelPKhiPjiii --------------------------
	.section	.nv.constant0._Z17initLabels_kernelPKhiPjiii,"a",@progbits
	.sectionflags	@""
	.align	4
.nv.constant0._Z17initLabels_kernelPKhiPjiii:
	.zero		932


//--------------------- SYMBOLS --------------------------

	.type		.nv.reservedSmem.offset0,@object
	.size		.nv.reservedSmem.offset0,0x4
